//
// Generated by NVIDIA NVVM Compiler
//
// Compiler Build ID: CL-36424714
// Cuda compilation tools, release 13.0, V13.0.88
// Based on NVVM 20.0.0
//

.version 9.0
.target sm_100
.address_size 64

	// .globl	_Z16count_charactersPcPim
.global .align 1 .b8 _ZZ18build_huffman_treePiP11HuffmanCodeE13replacement_a[1] = {1};
.global .align 1 .b8 _ZZ18build_huffman_treePiP11HuffmanCodeE13replacement_b[2] = {0, 1};
.global .align 1 .b8 _ZZ18build_huffman_treePiP11HuffmanCodeE13replacement_c[3] = {0, 0, 1};
.global .align 1 .b8 _ZZ18build_huffman_treePiP11HuffmanCodeE13replacement_d[4] = {0, 0, 0, 1};

.visible .entry _Z16count_charactersPcPim(
	.param .u64 .ptr .align 1 _Z16count_charactersPcPim_param_0,
	.param .u64 .ptr .align 1 _Z16count_charactersPcPim_param_1,
	.param .u64 _Z16count_charactersPcPim_param_2
)
{
	.reg .pred 	%p<2>;
	.reg .b32 	%r<7>;
	.reg .b64 	%rd<10>;

	ld.param.u64 	%rd2, [_Z16count_charactersPcPim_param_0];
	ld.param.u64 	%rd3, [_Z16count_charactersPcPim_param_1];
	ld.param.u64 	%rd4, [_Z16count_charactersPcPim_param_2];
	mov.u32 	%r1, %tid.x;
	mov.u32 	%r2, %ctaid.x;
	mov.u32 	%r3, %ntid.x;
	mad.lo.s32 	%r4, %r2, %r3, %r1;
	cvt.s64.s32 	%rd1, %r4;
	setp.le.u64 	%p1, %rd4, %rd1;
	@%p1 bra 	$L__BB0_2;
	cvta.to.global.u64 	%rd5, %rd2;
	cvta.to.global.u64 	%rd6, %rd3;
	add.s64 	%rd7, %rd5, %rd1;
	ld.global.u8 	%r5, [%rd7];
	mul.wide.u32 	%rd8, %r5, 4;
	add.s64 	%rd9, %rd6, %rd8;
	atom.global.add.u32 	%r6, [%rd9], 1;
$L__BB0_2:
	ret;

}
	// .globl	_Z18build_huffman_treePiP11HuffmanCode
.visible .entry _Z18build_huffman_treePiP11HuffmanCode(
	.param .u64 .ptr .align 1 _Z18build_huffman_treePiP11HuffmanCode_param_0,
	.param .u64 .ptr .align 1 _Z18build_huffman_treePiP11HuffmanCode_param_1
)
{
	.reg .b64 	%rd<15>;

	ld.param.u64 	%rd1, [_Z18build_huffman_treePiP11HuffmanCode_param_1];
	cvta.to.global.u64 	%rd2, %rd1;
	mov.u64 	%rd3, _ZZ18build_huffman_treePiP11HuffmanCodeE13replacement_a;
	cvta.global.u64 	%rd4, %rd3;
	st.global.u64 	[%rd2+1552], %rd4;
	mov.b64 	%rd5, 1;
	st.global.u64 	[%rd2+1560], %rd5;
	mov.u64 	%rd6, _ZZ18build_huffman_treePiP11HuffmanCodeE13replacement_b;
	cvta.global.u64 	%rd7, %rd6;
	st.global.u64 	[%rd2+1568], %rd7;
	mov.b64 	%rd8, 2;
	st.global.u64 	[%rd2+1576], %rd8;
	mov.u64 	%rd9, _ZZ18build_huffman_treePiP11HuffmanCodeE13replacement_c;
	cvta.global.u64 	%rd10, %rd9;
	st.global.u64 	[%rd2+1584], %rd10;
	mov.b64 	%rd11, 3;
	st.global.u64 	[%rd2+1592], %rd11;
	mov.u64 	%rd12, _ZZ18build_huffman_treePiP11HuffmanCodeE13replacement_d;
	cvta.global.u64 	%rd13, %rd12;
	st.global.u64 	[%rd2+1600], %rd13;
	mov.b64 	%rd14, 4;
	st.global.u64 	[%rd2+1608], %rd14;
	ret;

}
	// .globl	_Z13compress_dataPcPbP11HuffmanCodemPm
.visible .entry _Z13compress_dataPcPbP11HuffmanCodemPm(
	.param .u64 .ptr .align 1 _Z13compress_dataPcPbP11HuffmanCodemPm_param_0,
	.param .u64 .ptr .align 1 _Z13compress_dataPcPbP11HuffmanCodemPm_param_1,
	.param .u64 .ptr .align 1 _Z13compress_dataPcPbP11HuffmanCodemPm_param_2,
	.param .u64 _Z13compress_dataPcPbP11HuffmanCodemPm_param_3,
	.param .u64 .ptr .align 1 _Z13compress_dataPcPbP11HuffmanCodemPm_param_4
)
{
	.reg .pred 	%p<13>;
	.reg .b16 	%rs<32>;
	.reg .b32 	%r<73>;
	.reg .b64 	%rd<93>;

	ld.param.u64 	%rd10, [_Z13compress_dataPcPbP11HuffmanCodemPm_param_0];
	ld.param.u64 	%rd15, [_Z13compress_dataPcPbP11HuffmanCodemPm_param_1];
	ld.param.u64 	%rd11, [_Z13compress_dataPcPbP11HuffmanCodemPm_param_2];
	ld.param.u64 	%rd12, [_Z13compress_dataPcPbP11HuffmanCodemPm_param_3];
	ld.param.u64 	%rd13, [_Z13compress_dataPcPbP11HuffmanCodemPm_param_4];
	cvta.to.global.u64 	%rd1, %rd15;
	setp.eq.s64 	%p1, %rd12, 0;
	mov.b64 	%rd92, 0;
	@%p1 bra 	$L__BB2_18;
	cvta.to.global.u64 	%rd2, %rd10;
	cvta.to.global.u64 	%rd3, %rd11;
	mov.b64 	%rd91, 0;
	mov.b32 	%r72, 0;
$L__BB2_2:
	add.s64 	%rd17, %rd2, %rd91;
	ld.global.u8 	%r29, [%rd17];
	mul.wide.u32 	%rd18, %r29, 16;
	add.s64 	%rd19, %rd3, %rd18;
	ld.global.u64 	%rd20, [%rd19];
	cvta.to.global.u64 	%rd5, %rd20;
	ld.global.u32 	%r2, [%rd19+8];
	setp.lt.s32 	%p2, %r2, 1;
	@%p2 bra 	$L__BB2_16;
	and.b32  	%r3, %r2, 15;
	setp.lt.u32 	%p3, %r2, 16;
	mov.b32 	%r67, 0;
	@%p3 bra 	$L__BB2_6;
	and.b32  	%r67, %r2, 2147483632;
	mov.b32 	%r61, 0;
$L__BB2_5:
	.pragma "nounroll";
	cvt.u64.u32 	%rd21, %r61;
	add.s64 	%rd22, %rd5, %rd21;
	ld.global.u8 	%rs1, [%rd22];
	add.s32 	%r33, %r72, 1;
	cvt.u64.u32 	%rd23, %r72;
	add.s64 	%rd24, %rd1, %rd23;
	st.global.u8 	[%rd24], %rs1;
	ld.global.u8 	%rs2, [%rd22+1];
	add.s32 	%r34, %r72, 2;
	cvt.u64.u32 	%rd25, %r33;
	add.s64 	%rd26, %rd1, %rd25;
	st.global.u8 	[%rd26], %rs2;
	ld.global.u8 	%rs3, [%rd22+2];
	add.s32 	%r35, %r72, 3;
	cvt.u64.u32 	%rd27, %r34;
	add.s64 	%rd28, %rd1, %rd27;
	st.global.u8 	[%rd28], %rs3;
	ld.global.u8 	%rs4, [%rd22+3];
	add.s32 	%r36, %r72, 4;
	cvt.u64.u32 	%rd29, %r35;
	add.s64 	%rd30, %rd1, %rd29;
	st.global.u8 	[%rd30], %rs4;
	ld.global.u8 	%rs5, [%rd22+4];
	add.s32 	%r37, %r72, 5;
	cvt.u64.u32 	%rd31, %r36;
	add.s64 	%rd32, %rd1, %rd31;
	st.global.u8 	[%rd32], %rs5;
	ld.global.u8 	%rs6, [%rd22+5];
	add.s32 	%r38, %r72, 6;
	cvt.u64.u32 	%rd33, %r37;
	add.s64 	%rd34, %rd1, %rd33;
	st.global.u8 	[%rd34], %rs6;
	ld.global.u8 	%rs7, [%rd22+6];
	add.s32 	%r39, %r72, 7;
	cvt.u64.u32 	%rd35, %r38;
	add.s64 	%rd36, %rd1, %rd35;
	st.global.u8 	[%rd36], %rs7;
	ld.global.u8 	%rs8, [%rd22+7];
	add.s32 	%r40, %r72, 8;
	cvt.u64.u32 	%rd37, %r39;
	add.s64 	%rd38, %rd1, %rd37;
	st.global.u8 	[%rd38], %rs8;
	ld.global.u8 	%rs9, [%rd22+8];
	add.s32 	%r41, %r72, 9;
	cvt.u64.u32 	%rd39, %r40;
	add.s64 	%rd40, %rd1, %rd39;
	st.global.u8 	[%rd40], %rs9;
	ld.global.u8 	%rs10, [%rd22+9];
	add.s32 	%r42, %r72, 10;
	cvt.u64.u32 	%rd41, %r41;
	add.s64 	%rd42, %rd1, %rd41;
	st.global.u8 	[%rd42], %rs10;
	ld.global.u8 	%rs11, [%rd22+10];
	add.s32 	%r43, %r72, 11;
	cvt.u64.u32 	%rd43, %r42;
	add.s64 	%rd44, %rd1, %rd43;
	st.global.u8 	[%rd44], %rs11;
	ld.global.u8 	%rs12, [%rd22+11];
	add.s32 	%r44, %r72, 12;
	cvt.u64.u32 	%rd45, %r43;
	add.s64 	%rd46, %rd1, %rd45;
	st.global.u8 	[%rd46], %rs12;
	ld.global.u8 	%rs13, [%rd22+12];
	add.s32 	%r45, %r72, 13;
	cvt.u64.u32 	%rd47, %r44;
	add.s64 	%rd48, %rd1, %rd47;
	st.global.u8 	[%rd48], %rs13;
	ld.global.u8 	%rs14, [%rd22+13];
	add.s32 	%r46, %r72, 14;
	cvt.u64.u32 	%rd49, %r45;
	add.s64 	%rd50, %rd1, %rd49;
	st.global.u8 	[%rd50], %rs14;
	ld.global.u8 	%rs15, [%rd22+14];
	add.s32 	%r47, %r72, 15;
	cvt.u64.u32 	%rd51, %r46;
	add.s64 	%rd52, %rd1, %rd51;
	st.global.u8 	[%rd52], %rs15;
	ld.global.u8 	%rs16, [%rd22+15];
	add.s32 	%r72, %r72, 16;
	cvt.u64.u32 	%rd53, %r47;
	add.s64 	%rd54, %rd1, %rd53;
	st.global.u8 	[%rd54], %rs16;
	add.s32 	%r61, %r61, 16;
	setp.ne.s32 	%p4, %r61, %r67;
	@%p4 bra 	$L__BB2_5;
$L__BB2_6:
	setp.eq.s32 	%p5, %r3, 0;
	@%p5 bra 	$L__BB2_16;
	and.b32  	%r12, %r2, 7;
	setp.lt.u32 	%p6, %r3, 8;
	@%p6 bra 	$L__BB2_9;
	cvt.u64.u32 	%rd55, %r67;
	add.s64 	%rd56, %rd5, %rd55;
	ld.global.u8 	%rs17, [%rd56];
	add.s32 	%r49, %r72, 1;
	cvt.u64.u32 	%rd57, %r72;
	add.s64 	%rd58, %rd1, %rd57;
	st.global.u8 	[%rd58], %rs17;
	ld.global.u8 	%rs18, [%rd56+1];
	add.s32 	%r50, %r72, 2;
	cvt.u64.u32 	%rd59, %r49;
	add.s64 	%rd60, %rd1, %rd59;
	st.global.u8 	[%rd60], %rs18;
	ld.global.u8 	%rs19, [%rd56+2];
	add.s32 	%r51, %r72, 3;
	cvt.u64.u32 	%rd61, %r50;
	add.s64 	%rd62, %rd1, %rd61;
	st.global.u8 	[%rd62], %rs19;
	ld.global.u8 	%rs20, [%rd56+3];
	add.s32 	%r52, %r72, 4;
	cvt.u64.u32 	%rd63, %r51;
	add.s64 	%rd64, %rd1, %rd63;
	st.global.u8 	[%rd64], %rs20;
	ld.global.u8 	%rs21, [%rd56+4];
	add.s32 	%r53, %r72, 5;
	cvt.u64.u32 	%rd65, %r52;
	add.s64 	%rd66, %rd1, %rd65;
	st.global.u8 	[%rd66], %rs21;
	ld.global.u8 	%rs22, [%rd56+5];
	add.s32 	%r54, %r72, 6;
	cvt.u64.u32 	%rd67, %r53;
	add.s64 	%rd68, %rd1, %rd67;
	st.global.u8 	[%rd68], %rs22;
	ld.global.u8 	%rs23, [%rd56+6];
	add.s32 	%r55, %r72, 7;
	cvt.u64.u32 	%rd69, %r54;
	add.s64 	%rd70, %rd1, %rd69;
	st.global.u8 	[%rd70], %rs23;
	ld.global.u8 	%rs24, [%rd56+7];
	cvt.u64.u32 	%rd71, %r55;
	add.s64 	%rd72, %rd1, %rd71;
	st.global.u8 	[%rd72], %rs24;
	add.s32 	%r72, %r72, 8;
	add.s32 	%r67, %r67, 8;
$L__BB2_9:
	setp.eq.s32 	%p7, %r12, 0;
	@%p7 bra 	$L__BB2_16;
	and.b32  	%r18, %r2, 3;
	setp.lt.u32 	%p8, %r12, 4;
	mov.u32 	%r71, %r72;
	@%p8 bra 	$L__BB2_12;
	cvt.u64.u32 	%rd73, %r67;
	add.s64 	%rd74, %rd5, %rd73;
	ld.global.u8 	%rs25, [%rd74];
	add.s32 	%r57, %r72, 1;
	cvt.u64.u32 	%rd75, %r72;
	add.s64 	%rd76, %rd1, %rd75;
	st.global.u8 	[%rd76], %rs25;
	ld.global.u8 	%rs26, [%rd74+1];
	add.s32 	%r58, %r72, 2;
	cvt.u64.u32 	%rd77, %r57;
	add.s64 	%rd78, %rd1, %rd77;
	st.global.u8 	[%rd78], %rs26;
	ld.global.u8 	%rs27, [%rd74+2];
	add.s32 	%r59, %r72, 3;
	cvt.u64.u32 	%rd79, %r58;
	add.s64 	%rd80, %rd1, %rd79;
	st.global.u8 	[%rd80], %rs27;
	ld.global.u8 	%rs28, [%rd74+3];
	cvt.u64.u32 	%rd81, %r59;
	add.s64 	%rd82, %rd1, %rd81;
	st.global.u8 	[%rd82], %rs28;
	add.s32 	%r72, %r72, 4;
	add.s32 	%r67, %r67, 4;
	mov.u32 	%r71, %r72;
$L__BB2_12:
	setp.eq.s32 	%p9, %r18, 0;
	@%p9 bra 	$L__BB2_16;
	cvt.u64.u32 	%rd83, %r67;
	add.s64 	%rd6, %rd5, %rd83;
	ld.global.u8 	%rs29, [%rd6];
	add.s32 	%r72, %r71, 1;
	cvt.u64.u32 	%rd84, %r71;
	add.s64 	%rd85, %rd1, %rd84;
	st.global.u8 	[%rd85], %rs29;
	setp.eq.s32 	%p10, %r18, 1;
	@%p10 bra 	$L__BB2_16;
	ld.global.u8 	%rs30, [%rd6+1];
	add.s32 	%r25, %r71, 2;
	cvt.u64.u32 	%rd86, %r72;
	add.s64 	%rd87, %rd1, %rd86;
	st.global.u8 	[%rd87], %rs30;
	setp.eq.s32 	%p11, %r18, 2;
	mov.u32 	%r72, %r25;
	@%p11 bra 	$L__BB2_16;
	ld.global.u8 	%rs31, [%rd6+2];
	add.s32 	%r72, %r71, 3;
	cvt.u64.u32 	%rd88, %r25;
	add.s64 	%rd89, %rd1, %rd88;
	st.global.u8 	[%rd89], %rs31;
$L__BB2_16:
	add.s64 	%rd91, %rd91, 1;
	setp.ne.s64 	%p12, %rd91, %rd12;
	@%p12 bra 	$L__BB2_2;
	cvt.u64.u32 	%rd92, %r72;
$L__BB2_18:
	cvta.to.global.u64 	%rd90, %rd13;
	st.global.u64 	[%rd90], %rd92;
	ret;

}
	// .globl	_Z12encrypt_dataPbPcm
.visible .entry _Z12encrypt_dataPbPcm(
	.param .u64 .ptr .align 1 _Z12encrypt_dataPbPcm_param_0,
	.param .u64 .ptr .align 1 _Z12encrypt_dataPbPcm_param_1,
	.param .u64 _Z12encrypt_dataPbPcm_param_2
)
{
	.reg .pred 	%p<16>;
	.reg .b16 	%rs<34>;
	.reg .b32 	%r<34>;
	.reg .b64 	%rd<52>;

	ld.param.u64 	%rd30, [_Z12encrypt_dataPbPcm_param_0];
	ld.param.u64 	%rd31, [_Z12encrypt_dataPbPcm_param_1];
	ld.param.u64 	%rd29, [_Z12encrypt_dataPbPcm_param_2];
	cvta.to.global.u64 	%rd1, %rd31;
	cvta.to.global.u64 	%rd2, %rd30;
	setp.eq.s64 	%p1, %rd29, 0;
	@%p1 bra 	$L__BB3_27;
	and.b64  	%rd48, %rd29, 3;
	setp.lt.u64 	%p2, %rd29, 4;
	mov.b16 	%rs30, 0;
	mov.b32 	%r26, 0;
	mov.b64 	%rd46, 0;
	mov.u64 	%rd45, %rd46;
	@%p2 bra 	$L__BB3_20;
	and.b64  	%rd46, %rd29, -4;
	add.s64 	%rd39, %rd2, 1;
	mov.b64 	%rd45, 0;
	mov.b16 	%rs30, 0;
	mov.b32 	%r26, 0;
	mov.u64 	%rd40, %rd46;
$L__BB3_3:
	ld.global.u8 	%rs27, [%rd39+-1];
	and.b16  	%rs21, %rs30, 255;
	setp.ne.s16 	%p3, %rs27, %rs21;
	@%p3 bra 	$L__BB3_5;
	add.s32 	%r27, %r26, 1;
	mov.u16 	%rs27, %rs30;
	bra.uni 	$L__BB3_7;
$L__BB3_5:
	setp.lt.s32 	%p4, %r26, 1;
	mov.b32 	%r27, 1;
	@%p4 bra 	$L__BB3_7;
	add.s64 	%rd34, %rd1, %rd45;
	st.global.u8 	[%rd34], %rs30;
	add.s64 	%rd45, %rd45, 2;
	st.global.u8 	[%rd34+1], %r26;
	ld.global.u8 	%rs27, [%rd39+-1];
$L__BB3_7:
	ld.global.u8 	%rs28, [%rd39];
	and.b16  	%rs22, %rs27, 255;
	setp.eq.s16 	%p5, %rs28, %rs22;
	@%p5 bra 	$L__BB3_10;
	setp.lt.s32 	%p6, %r27, 1;
	mov.b32 	%r28, 1;
	@%p6 bra 	$L__BB3_11;
	add.s64 	%rd35, %rd1, %rd45;
	st.global.u8 	[%rd35], %rs27;
	add.s64 	%rd45, %rd45, 2;
	st.global.u8 	[%rd35+1], %r27;
	ld.global.u8 	%rs28, [%rd39];
	bra.uni 	$L__BB3_11;
$L__BB3_10:
	add.s32 	%r28, %r27, 1;
	mov.u16 	%rs28, %rs27;
$L__BB3_11:
	ld.global.u8 	%rs29, [%rd39+1];
	and.b16  	%rs23, %rs28, 255;
	setp.eq.s16 	%p7, %rs29, %rs23;
	@%p7 bra 	$L__BB3_14;
	setp.lt.s32 	%p8, %r28, 1;
	mov.b32 	%r29, 1;
	@%p8 bra 	$L__BB3_15;
	add.s64 	%rd36, %rd1, %rd45;
	st.global.u8 	[%rd36], %rs28;
	add.s64 	%rd45, %rd45, 2;
	st.global.u8 	[%rd36+1], %r28;
	ld.global.u8 	%rs29, [%rd39+1];
	bra.uni 	$L__BB3_15;
$L__BB3_14:
	add.s32 	%r29, %r28, 1;
	mov.u16 	%rs29, %rs28;
$L__BB3_15:
	ld.global.u8 	%rs30, [%rd39+2];
	and.b16  	%rs24, %rs29, 255;
	setp.eq.s16 	%p9, %rs30, %rs24;
	@%p9 bra 	$L__BB3_18;
	setp.lt.s32 	%p10, %r29, 1;
	mov.b32 	%r26, 1;
	@%p10 bra 	$L__BB3_19;
	add.s64 	%rd37, %rd1, %rd45;
	st.global.u8 	[%rd37], %rs29;
	add.s64 	%rd45, %rd45, 2;
	st.global.u8 	[%rd37+1], %r29;
	ld.global.u8 	%rs30, [%rd39+2];
	bra.uni 	$L__BB3_19;
$L__BB3_18:
	add.s32 	%r26, %r29, 1;
	mov.u16 	%rs30, %rs29;
$L__BB3_19:
	add.s64 	%rd40, %rd40, -4;
	add.s64 	%rd39, %rd39, 4;
	setp.ne.s64 	%p11, %rd40, 0;
	@%p11 bra 	$L__BB3_3;
$L__BB3_20:
	setp.eq.s64 	%p12, %rd48, 0;
	@%p12 bra 	$L__BB3_27;
	add.s64 	%rd49, %rd2, %rd46;
$L__BB3_22:
	.pragma "nounroll";
	mov.u16 	%rs15, %rs30;
	mov.u32 	%r11, %r26;
	ld.global.u8 	%rs30, [%rd49];
	and.b16  	%rs25, %rs15, 255;
	setp.eq.s16 	%p13, %rs30, %rs25;
	@%p13 bra 	$L__BB3_25;
	setp.lt.s32 	%p14, %r11, 1;
	mov.b32 	%r26, 1;
	@%p14 bra 	$L__BB3_26;
	add.s64 	%rd38, %rd1, %rd45;
	st.global.u8 	[%rd38], %rs15;
	add.s64 	%rd45, %rd45, 2;
	st.global.u8 	[%rd38+1], %r11;
	ld.global.u8 	%rs30, [%rd49];
	bra.uni 	$L__BB3_26;
$L__BB3_25:
	add.s32 	%r26, %r11, 1;
	mov.u16 	%rs30, %rs15;
$L__BB3_26:
	add.s64 	%rd49, %rd49, 1;
	add.s64 	%rd48, %rd48, -1;
	setp.ne.s64 	%p15, %rd48, 0;
	@%p15 bra 	$L__BB3_22;
$L__BB3_27:
	ret;

}


// ===== COMPILED SASS (sm_100) =====

	.target	sm_100

	.elftype	@"ET_EXEC"


//--------------------- .note.nv.tkinfo           --------------------------
	.section	.note.nv.tkinfo,"",@"SHT_NOTE"
	.sectionflags	@"SHF_NOTE_NV_TKINFO"
	.tkinfo
        /*0018*/ 	.word	0x00000002
        /*0030*/ 	.string	""
        /*0030*/ 	.string	"ptxas"
        /*0030*/ 	.string	"Cuda compilation tools, release 13.0, V13.0.88"
        /*0030*/ 	.string	"Build cuda_13.0.r13.0/compiler.36424714_0"
        /*0030*/ 	.string	"-arch sm_100 -m 64 "



//--------------------- .note.nv.cuinfo           --------------------------
	.section	.note.nv.cuinfo,"",@"SHT_NOTE"
	.sectionflags	@"SHF_NOTE_NV_CUINFO"
        /*0018*/ 	.short	0x0002
        /*001a*/ 	.short	0x0064
        /*001c*/ 	.short	0x0082
	.zero		2


//--------------------- .nv.info                  --------------------------
	.section	.nv.info,"",@"SHT_CUDA_INFO"
	.align	4


	//----- nvinfo : EIATTR_REGCOUNT
	.align		4
        /*0000*/ 	.byte	0x04, 0x2f
        /*0002*/ 	.short	(.L_5 - .L_4)
	.align		4
.L_4:
        /*0004*/ 	.word	index@(_Z16count_charactersPcPim)
        /*0008*/ 	.word	0x0000000a


	//----- nvinfo : EIATTR_FRAME_SIZE
	.align		4
.L_5:
        /*000c*/ 	.byte	0x04, 0x11
        /*000e*/ 	.short	(.L_7 - .L_6)
	.align		4
.L_6:
        /*0010*/ 	.word	index@(_Z16count_charactersPcPim)
        /*0014*/ 	.word	0x00000000


	//----- nvinfo : EIATTR_REGCOUNT
	.align		4
.L_7:
        /*0018*/ 	.byte	0x04, 0x2f
        /*001a*/ 	.short	(.L_9 - .L_8)
	.align		4
.L_8:
        /*001c*/ 	.word	index@(_Z18build_huffman_treePiP11HuffmanCode)
        /*0020*/ 	.word	0x00000016


	//----- nvinfo : EIATTR_FRAME_SIZE
	.align		4
.L_9:
        /*0024*/ 	.byte	0x04, 0x11
        /*0026*/ 	.short	(.L_11 - .L_10)
	.align		4
.L_10:
        /*0028*/ 	.word	index@(_Z18build_huffman_treePiP11HuffmanCode)
        /*002c*/ 	.word	0x00000000


	//----- nvinfo : EIATTR_REGCOUNT
	.align		4
.L_11:
        /*0030*/ 	.byte	0x04, 0x2f
        /*0032*/ 	.short	(.L_13 - .L_12)
	.align		4
.L_12:
        /*0034*/ 	.word	index@(_Z13compress_dataPcPbP11HuffmanCodemPm)
        /*0038*/ 	.word	0x00000016


	//----- nvinfo : EIATTR_FRAME_SIZE
	.align		4
.L_13:
        /*003c*/ 	.byte	0x04, 0x11
        /*003e*/ 	.short	(.L_15 - .L_14)
	.align		4
.L_14:
        /*0040*/ 	.word	index@(_Z13compress_dataPcPbP11HuffmanCodemPm)
        /*0044*/ 	.word	0x00000000


	//----- nvinfo : EIATTR_REGCOUNT
	.align		4
.L_15:
        /*0048*/ 	.byte	0x04, 0x2f
        /*004a*/ 	.short	(.L_17 - .L_16)
	.align		4
.L_16:
        /*004c*/ 	.word	index@(_Z12encrypt_dataPbPcm)
        /*0050*/ 	.word	0x00000010


	//----- nvinfo : EIATTR_FRAME_SIZE
	.align		4
.L_17:
        /*0054*/ 	.byte	0x04, 0x11
        /*0056*/ 	.short	(.L_19 - .L_18)
	.align		4
.L_18:
        /*0058*/ 	.word	index@(_Z12encrypt_dataPbPcm)
        /*005c*/ 	.word	0x00000000


	//----- nvinfo : EIATTR_MIN_STACK_SIZE
	.align		4
.L_19:
        /*0060*/ 	.byte	0x04, 0x12
        /*0062*/ 	.short	(.L_21 - .L_20)
	.align		4
.L_20:
        /*0064*/ 	.word	index@(_Z12encrypt_dataPbPcm)
        /*0068*/ 	.word	0x00000000


	//----- nvinfo : EIATTR_MIN_STACK_SIZE
	.align		4
.L_21:
        /*006c*/ 	.byte	0x04, 0x12
        /*006e*/ 	.short	(.L_23 - .L_22)
	.align		4
.L_22:
        /*0070*/ 	.word	index@(_Z13compress_dataPcPbP11HuffmanCodemPm)
        /*0074*/ 	.word	0x00000000


	//----- nvinfo : EIATTR_MIN_STACK_SIZE
	.align		4
.L_23:
        /*0078*/ 	.byte	0x04, 0x12
        /*007a*/ 	.short	(.L_25 - .L_24)
	.align		4
.L_24:
        /*007c*/ 	.word	index@(_Z18build_huffman_treePiP11HuffmanCode)
        /*0080*/ 	.word	0x00000000


	//----- nvinfo : EIATTR_MIN_STACK_SIZE
	.align		4
.L_25:
        /*0084*/ 	.byte	0x04, 0x12
        /*0086*/ 	.short	(.L_27 - .L_26)
	.align		4
.L_26:
        /*0088*/ 	.word	index@(_Z16count_charactersPcPim)
        /*008c*/ 	.word	0x00000000
.L_27:


//--------------------- .nv.compat                --------------------------
	.section	.nv.compat,"",@"SHT_CUDA_COMPAT_INFO"
	.align	4
        /*0000*/ 	.byte	0x02, 0x09, 0x00, 0x00, 0x02, 0x02, 0x01, 0x00, 0x02, 0x05, 0x05, 0x00, 0x03, 0x07, 0x01, 0x01
        /*0010*/ 	.byte	0x02, 0x03, 0x00, 0x00, 0x02, 0x06, 0x01, 0x00, 0x04, 0x0b, 0x08, 0x00, 0x09, 0x00, 0x00, 0x00
        /*0020*/ 	.byte	0x00, 0x00, 0x00, 0x00


//--------------------- .nv.info._Z12encrypt_dataPbPcm --------------------------
	.section	.nv.info._Z12encrypt_dataPbPcm,"",@"SHT_CUDA_INFO"
	.sectionflags	@""
	.align	4


	//----- nvinfo : EIATTR_CUDA_API_VERSION
	.align		4
        /*0000*/ 	.byte	0x04, 0x37
        /*0002*/ 	.short	(.L_29 - .L_28)
.L_28:
        /*0004*/ 	.word	0x00000082


	//----- nvinfo : EIATTR_KPARAM_INFO
	.align		4
.L_29:
        /*0008*/ 	.byte	0x04, 0x17
        /*000a*/ 	.short	(.L_31 - .L_30)
.L_30:
        /*000c*/ 	.word	0x00000000
        /*0010*/ 	.short	0x0002
        /*0012*/ 	.short	0x0010
        /*0014*/ 	.byte	0x00, 0xf0, 0x21, 0x00


	//----- nvinfo : EIATTR_KPARAM_INFO
	.align		4
.L_31:
        /*0018*/ 	.byte	0x04, 0x17
        /*001a*/ 	.short	(.L_33 - .L_32)
.L_32:
        /*001c*/ 	.word	0x00000000
        /*0020*/ 	.short	0x0001
        /*0022*/ 	.short	0x0008
        /*0024*/ 	.byte	0x00, 0xf5, 0x21, 0x00


	//----- nvinfo : EIATTR_KPARAM_INFO
	.align		4
.L_33:
        /*0028*/ 	.byte	0x04, 0x17
        /*002a*/ 	.short	(.L_35 - .L_34)
.L_34:
        /*002c*/ 	.word	0x00000000
        /*0030*/ 	.short	0x0000
        /*0032*/ 	.short	0x0000
        /*0034*/ 	.byte	0x00, 0xf5, 0x21, 0x00


	//----- nvinfo : EIATTR_SPARSE_MMA_MASK
	.align		4
.L_35:
        /*0038*/ 	.byte	0x03, 0x50
        /*003a*/ 	.short	0x0000


	//----- nvinfo : EIATTR_MAXREG_COUNT
	.align		4
        /*003c*/ 	.byte	0x03, 0x1b
        /*003e*/ 	.short	0x00ff


	//----- nvinfo : EIATTR_MERCURY_ISA_VERSION
	.align		4
        /*0040*/ 	.byte	0x03, 0x5f
        /*0042*/ 	.short	0x0101


	//----- nvinfo : EIATTR_VRC_CTA_INIT_COUNT
	.align		4
        /*0044*/ 	.byte	0x02, 0x4a
	.zero		1
	.zero		1


	//----- nvinfo : EIATTR_EXIT_INSTR_OFFSETS
	.align		4
        /*0048*/ 	.byte	0x04, 0x1c
        /*004a*/ 	.short	(.L_37 - .L_36)


	//   ....[0]....
.L_36:
        /*004c*/ 	.word	0x00000040


	//   ....[1]....
        /*0050*/ 	.word	0x00000750


	//   ....[2]....
        /*0054*/ 	.word	0x00000980


	//----- nvinfo : EIATTR_CBANK_PARAM_SIZE
	.align		4
.L_37:
        /*0058*/ 	.byte	0x03, 0x19
        /*005a*/ 	.short	0x0018


	//----- nvinfo : EIATTR_PARAM_CBANK
	.align		4
        /*005c*/ 	.byte	0x04, 0x0a
        /*005e*/ 	.short	(.L_39 - .L_38)
	.align		4
.L_38:
        /*0060*/ 	.word	index@(.nv.constant0._Z12encrypt_dataPbPcm)
        /*0064*/ 	.short	0x0380
        /*0066*/ 	.short	0x0018


	//----- nvinfo : EIATTR_SW_WAR
	.align		4
.L_39:
        /*0068*/ 	.byte	0x04, 0x36
        /*006a*/ 	.short	(.L_41 - .L_40)
.L_40:
        /*006c*/ 	.word	0x00000008
.L_41:


//--------------------- .nv.info._Z13compress_dataPcPbP11HuffmanCodemPm --------------------------
	.section	.nv.info._Z13compress_dataPcPbP11HuffmanCodemPm,"",@"SHT_CUDA_INFO"
	.sectionflags	@""
	.align	4


	//----- nvinfo : EIATTR_CUDA_API_VERSION
	.align		4
        /*0000*/ 	.byte	0x04, 0x37
        /*0002*/ 	.short	(.L_43 - .L_42)
.L_42:
        /*0004*/ 	.word	0x00000082


	//----- nvinfo : EIATTR_KPARAM_INFO
	.align		4
.L_43:
        /*0008*/ 	.byte	0x04, 0x17
        /*000a*/ 	.short	(.L_45 - .L_44)
.L_44:
        /*000c*/ 	.word	0x00000000
        /*0010*/ 	.short	0x0004
        /*0012*/ 	.short	0x0020
        /*0014*/ 	.byte	0x00, 0xf5, 0x21, 0x00


	//----- nvinfo : EIATTR_KPARAM_INFO
	.align		4
.L_45:
        /*0018*/ 	.byte	0x04, 0x17
        /*001a*/ 	.short	(.L_47 - .L_46)
.L_46:
        /*001c*/ 	.word	0x00000000
        /*0020*/ 	.short	0x0003
        /*0022*/ 	.short	0x0018
        /*0024*/ 	.byte	0x00, 0xf0, 0x21, 0x00


	//----- nvinfo : EIATTR_KPARAM_INFO
	.align		4
.L_47:
        /*0028*/ 	.byte	0x04, 0x17
        /*002a*/ 	.short	(.L_49 - .L_48)
.L_48:
        /*002c*/ 	.word	0x00000000
        /*0030*/ 	.short	0x0002
        /*0032*/ 	.short	0x0010
        /*0034*/ 	.byte	0x00, 0xf5, 0x21, 0x00


	//----- nvinfo : EIATTR_KPARAM_INFO
	.align		4
.L_49:
        /*0038*/ 	.byte	0x04, 0x17
        /*003a*/ 	.short	(.L_51 - .L_50)
.L_50:
        /*003c*/ 	.word	0x00000000
        /*0040*/ 	.short	0x0001
        /*0042*/ 	.short	0x0008
        /*0044*/ 	.byte	0x00, 0xf5, 0x21, 0x00


	//----- nvinfo : EIATTR_KPARAM_INFO
	.align		4
.L_51:
        /*0048*/ 	.byte	0x04, 0x17
        /*004a*/ 	.short	(.L_53 - .L_52)
.L_52:
        /*004c*/ 	.word	0x00000000
        /*0050*/ 	.short	0x0000
        /*0052*/ 	.short	0x0000
        /*0054*/ 	.byte	0x00, 0xf5, 0x21, 0x00


	//----- nvinfo : EIATTR_SPARSE_MMA_MASK
	.align		4
.L_53:
        /*0058*/ 	.byte	0x03, 0x50
        /*005a*/ 	.short	0x0000


	//----- nvinfo : EIATTR_MAXREG_COUNT
	.align		4
        /*005c*/ 	.byte	0x03, 0x1b
        /*005e*/ 	.short	0x00ff


	//----- nvinfo : EIATTR_MERCURY_ISA_VERSION
	.align		4
        /*0060*/ 	.byte	0x03, 0x5f
        /*0062*/ 	.short	0x0101


	//----- nvinfo : EIATTR_VRC_CTA_INIT_COUNT
	.align		4
        /*0064*/ 	.byte	0x02, 0x4a
	.zero		1
	.zero		1


	//----- nvinfo : EIATTR_EXIT_INSTR_OFFSETS
	.align		4
        /*0068*/ 	.byte	0x04, 0x1c
        /*006a*/ 	.short	(.L_55 - .L_54)


	//   ....[0]....
.L_54:
        /*006c*/ 	.word	0x00000e40


	//----- nvinfo : EIATTR_CBANK_PARAM_SIZE
	.align		4
.L_55:
        /*0070*/ 	.byte	0x03, 0x19
        /*0072*/ 	.short	0x0028


	//----- nvinfo : EIATTR_PARAM_CBANK
	.align		4
        /*0074*/ 	.byte	0x04, 0x0a
        /*0076*/ 	.short	(.L_57 - .L_56)
	.align		4
.L_56:
        /*0078*/ 	.word	index@(.nv.constant0._Z13compress_dataPcPbP11HuffmanCodemPm)
        /*007c*/ 	.short	0x0380
        /*007e*/ 	.short	0x0028


	//----- nvinfo : EIATTR_SW_WAR
	.align		4
.L_57:
        /*0080*/ 	.byte	0x04, 0x36
        /*0082*/ 	.short	(.L_59 - .L_58)
.L_58:
        /*0084*/ 	.word	0x00000008
.L_59:


//--------------------- .nv.info._Z18build_huffman_treePiP11HuffmanCode --------------------------
	.section	.nv.info._Z18build_huffman_treePiP11HuffmanCode,"",@"SHT_CUDA_INFO"
	.sectionflags	@""
	.align	4


	//----- nvinfo : EIATTR_CUDA_API_VERSION
	.align		4
        /*0000*/ 	.byte	0x04, 0x37
        /*0002*/ 	.short	(.L_61 - .L_60)
.L_60:
        /*0004*/ 	.word	0x00000082


	//----- nvinfo : EIATTR_KPARAM_INFO
	.align		4
.L_61:
        /*0008*/ 	.byte	0x04, 0x17
        /*000a*/ 	.short	(.L_63 - .L_62)
.L_62:
        /*000c*/ 	.word	0x00000000
        /*0010*/ 	.short	0x0001
        /*0012*/ 	.short	0x0008
        /*0014*/ 	.byte	0x00, 0xf5, 0x21, 0x00


	//----- nvinfo : EIATTR_KPARAM_INFO
	.align		4
.L_63:
        /*0018*/ 	.byte	0x04, 0x17
        /*001a*/ 	.short	(.L_65 - .L_64)
.L_64:
        /*001c*/ 	.word	0x00000000
        /*0020*/ 	.short	0x0000
        /*0022*/ 	.short	0x0000
        /*0024*/ 	.byte	0x00, 0xf5, 0x21, 0x00


	//----- nvinfo : EIATTR_SPARSE_MMA_MASK
	.align		4
.L_65:
        /*0028*/ 	.byte	0x03, 0x50
        /*002a*/ 	.short	0x0000


	//----- nvinfo : EIATTR_MAXREG_COUNT
	.align		4
        /*002c*/ 	.byte	0x03, 0x1b
        /*002e*/ 	.short	0x00ff


	//----- nvinfo : EIATTR_MERCURY_ISA_VERSION
	.align		4
        /*0030*/ 	.byte	0x03, 0x5f
        /*0032*/ 	.short	0x0101


	//----- nvinfo : EIATTR_VRC_CTA_INIT_COUNT
	.align		4
        /*0034*/ 	.byte	0x02, 0x4a
	.zero		1
	.zero		1


	//----- nvinfo : EIATTR_EXIT_INSTR_OFFSETS
	.align		4
        /*0038*/ 	.byte	0x04, 0x1c
        /*003a*/ 	.short	(.L_67 - .L_66)


	//   ....[0]....
.L_66:
        /*003c*/ 	.word	0x00000170


	//----- nvinfo : EIATTR_CBANK_PARAM_SIZE
	.align		4
.L_67:
        /*0040*/ 	.byte	0x03, 0x19
        /*0042*/ 	.short	0x0010


	//----- nvinfo : EIATTR_PARAM_CBANK
	.align		4
        /*0044*/ 	.byte	0x04, 0x0a
        /*0046*/ 	.short	(.L_69 - .L_68)
	.align		4
.L_68:
        /*0048*/ 	.word	index@(.nv.constant0._Z18build_huffman_treePiP11HuffmanCode)
        /*004c*/ 	.short	0x0380
        /*004e*/ 	.short	0x0010


	//----- nvinfo : EIATTR_SW_WAR
	.align		4
.L_69:
        /*0050*/ 	.byte	0x04, 0x36
        /*0052*/ 	.short	(.L_71 - .L_70)
.L_70:
        /*0054*/ 	.word	0x00000008
.L_71:


//--------------------- .nv.info._Z16count_charactersPcPim --------------------------
	.section	.nv.info._Z16count_charactersPcPim,"",@"SHT_CUDA_INFO"
	.sectionflags	@""
	.align	4


	//----- nvinfo : EIATTR_CUDA_API_VERSION
	.align		4
        /*0000*/ 	.byte	0x04, 0x37
        /*0002*/ 	.short	(.L_73 - .L_72)
.L_72:
        /*0004*/ 	.word	0x00000082


	//----- nvinfo : EIATTR_KPARAM_INFO
	.align		4
.L_73:
        /*0008*/ 	.byte	0x04, 0x17
        /*000a*/ 	.short	(.L_75 - .L_74)
.L_74:
        /*000c*/ 	.word	0x00000000
        /*0010*/ 	.short	0x0002
        /*0012*/ 	.short	0x0010
        /*0014*/ 	.byte	0x00, 0xf0, 0x21, 0x00


	//----- nvinfo : EIATTR_KPARAM_INFO
	.align		4
.L_75:
        /*0018*/ 	.byte	0x04, 0x17
        /*001a*/ 	.short	(.L_77 - .L_76)
.L_76:
        /*001c*/ 	.word	0x00000000
        /*0020*/ 	.short	0x0001
        /*0022*/ 	.short	0x0008
        /*0024*/ 	.byte	0x00, 0xf5, 0x21, 0x00


	//----- nvinfo : EIATTR_KPARAM_INFO
	.align		4
.L_77:
        /*0028*/ 	.byte	0x04, 0x17
        /*002a*/ 	.short	(.L_79 - .L_78)
.L_78:
        /*002c*/ 	.word	0x00000000
        /*0030*/ 	.short	0x0000
        /*0032*/ 	.short	0x0000
        /*0034*/ 	.byte	0x00, 0xf5, 0x21, 0x00


	//----- nvinfo : EIATTR_SPARSE_MMA_MASK
	.align		4
.L_79:
        /*0038*/ 	.byte	0x03, 0x50
        /*003a*/ 	.short	0x0000


	//----- nvinfo : EIATTR_MAXREG_COUNT
	.align		4
        /*003c*/ 	.byte	0x03, 0x1b
        /*003e*/ 	.short	0x00ff


	//----- nvinfo : EIATTR_MERCURY_ISA_VERSION
	.align		4
        /*0040*/ 	.byte	0x03, 0x5f
        /*0042*/ 	.short	0x0101


	//----- nvinfo : EIATTR_VRC_CTA_INIT_COUNT
	.align		4
        /*0044*/ 	.byte	0x02, 0x4a
	.zero		1
	.zero		1


	//----- nvinfo : EIATTR_EXIT_INSTR_OFFSETS
	.align		4
        /*0048*/ 	.byte	0x04, 0x1c
        /*004a*/ 	.short	(.L_81 - .L_80)


	//   ....[0]....
.L_80:
        /*004c*/ 	.word	0x00000090


	//   ....[1]....
        /*0050*/ 	.word	0x00000130


	//----- nvinfo : EIATTR_CBANK_PARAM_SIZE
	.align		4
.L_81:
        /*0054*/ 	.byte	0x03, 0x19
        /*0056*/ 	.short	0x0018


	//----- nvinfo : EIATTR_PARAM_CBANK
	.align		4
        /*0058*/ 	.byte	0x04, 0x0a
        /*005a*/ 	.short	(.L_83 - .L_82)
	.align		4
.L_82:
        /*005c*/ 	.word	index@(.nv.constant0._Z16count_charactersPcPim)
        /*0060*/ 	.short	0x0380
        /*0062*/ 	.short	0x0018


	//----- nvinfo : EIATTR_SW_WAR
	.align		4
.L_83:
        /*0064*/ 	.byte	0x04, 0x36
        /*0066*/ 	.short	(.L_85 - .L_84)
.L_84:
        /*0068*/ 	.word	0x00000008
.L_85:


//--------------------- .nv.callgraph             --------------------------
	.section	.nv.callgraph,"",@"SHT_CUDA_CALLGRAPH"
	.align	4
	.sectionentsize	8
	.align		4
        /*0000*/ 	.word	0x00000000
	.align		4
        /*0004*/ 	.word	0xffffffff
	.align		4
        /*0008*/ 	.word	0x00000000
	.align		4
        /*000c*/ 	.word	0xfffffffe
	.align		4
        /*0010*/ 	.word	0x00000000
	.align		4
        /*0014*/ 	.word	0xfffffffd
	.align		4
        /*0018*/ 	.word	0x00000000
	.align		4
        /*001c*/ 	.word	0xfffffffc


//--------------------- .nv.constant4             --------------------------
	.section	.nv.constant4,"a",@progbits
	.align	8
	.align		8
.nv.constant4:
        /*0000*/ 	.dword	_ZZ18build_huffman_treePiP11HuffmanCodeE13replacement_a
	.align		8
        /*0008*/ 	.dword	_ZZ18build_huffman_treePiP11HuffmanCodeE13replacement_b
	.align		8
        /*0010*/ 	.dword	_ZZ18build_huffman_treePiP11HuffmanCodeE13replacement_c
	.align		8
        /*0018*/ 	.dword	_ZZ18build_huffman_treePiP11HuffmanCodeE13replacement_d


//--------------------- .text._Z12encrypt_dataPbPcm --------------------------
	.section	.text._Z12encrypt_dataPbPcm,"ax",@progbits
	.align	128
        .global         _Z12encrypt_dataPbPcm
        .type           _Z12encrypt_dataPbPcm,@function
        .size           _Z12encrypt_dataPbPcm,(.L_x_23 - _Z12encrypt_dataPbPcm)
        .other          _Z12encrypt_dataPbPcm,@"STO_CUDA_ENTRY STV_DEFAULT"
_Z12encrypt_dataPbPcm:
.text._Z12encrypt_dataPbPcm:
[----:B------:R-:W-:Y:S01]  /*0000*/  LDC R1, c[0x0][0x37c] ;  /* 0x0000df00ff017b82 */ /* 0x000fe20000000800 */
[----:B------:R-:W0:Y:S02]  /*0010*/  LDCU.64 UR10, c[0x0][0x390] ;  /* 0x00007200ff0a77ac */ /* 0x000e240008000a00 */
[----:B0-----:R-:W-:-:S04]  /*0020*/  ISETP.NE.U32.AND P0, PT, RZ, UR10, PT ;  /* 0x0000000aff007c0c */ /* 0x001fc8000bf05070 */
[----:B------:R-:W-:-:S13]  /*0030*/  ISETP.NE.AND.EX P0, PT, RZ, UR11, PT, P0 ;  /* 0x0000000bff007c0c */ /* 0x000fda000bf05300 */
[----:B------:R-:W-:Y:S05]  /*0040*/  @!P0 EXIT ;  /* 0x000000000000894d */ /* 0x000fea0003800000 */
[----:B------:R-:W-:Y:S01]  /*0050*/  UISETP.GE.U32.AND UP0, UPT, UR10, 0x4, UPT ;  /* 0x000000040a00788c */ /* 0x000fe2000bf06070 */
[----:B------:R-:W-:Y:S01]  /*0060*/  PRMT R7, RZ, 0x7610, R7 ;  /* 0x00007610ff077816 */ /* 0x000fe20000000007 */
[----:B------:R-:W-:Y:S01]  /*0070*/  IMAD.MOV.U32 R9, RZ, RZ, RZ ;  /* 0x000000ffff097224 */ /* 0x000fe200078e00ff */
[----:B------:R-:W0:Y:S01]  /*0080*/  LDCU.64 UR12, c[0x0][0x358] ;  /* 0x00006b00ff0c77ac */ /* 0x000e220008000a00 */
[----:B------:R-:W-:Y:S02]  /*0090*/  UISETP.GE.U32.AND.EX UP0, UPT, UR11, URZ, UPT, UP0 ;  /* 0x000000ff0b00728c */ /* 0x000fe4000bf06100 */
[----:B------:R-:W-:Y:S01]  /*00a0*/  ULOP3.LUT UR14, UR10, 0x3, URZ, 0xc0, !UPT ;  /* 0x000000030a0e7892 */ /* 0x000fe2000f8ec0ff */
[----:B------:R-:W-:Y:S01]  /*00b0*/  UMOV UR8, URZ ;  /* 0x000000ff00087c82 */ /* 0x000fe20008000000 */
[----:B------:R-:W-:Y:S01]  /*00c0*/  UMOV UR6, URZ ;  /* 0x000000ff00067c82 */ /* 0x000fe20008000000 */
[----:B------:R-:W-:Y:S01]  /*00d0*/  UMOV UR7, URZ ;  /* 0x000000ff00077c82 */ /* 0x000fe20008000000 */
[----:B------:R-:W-:Y:S01]  /*00e0*/  UMOV UR4, URZ ;  /* 0x000000ff00047c82 */ /* 0x000fe20008000000 */
[----:B------:R-:W-:-:S02]  /*00f0*/  UMOV UR5, URZ ;  /* 0x000000ff00057c82 */ /* 0x000fc40008000000 */
[----:B------:R-:W-:Y:S05]  /*0100*/  BRA.U !UP0, `(.L_x_0) ;  /* 0x0000000508887547 */ /* 0x000fea000b800000 */
[----:B------:R-:W1:Y:S01]  /*0110*/  LDCU.64 UR4, c[0x0][0x380] ;  /* 0x00007000ff0477ac */ /* 0x000e620008000a00 */
[----:B------:R-:W-:Y:S01]  /*0120*/  PRMT R7, RZ, 0x7610, R7 ;  /* 0x00007610ff077816 */ /* 0x000fe20000000007 */
[----:B------:R-:W-:Y:S01]  /*0130*/  IMAD.MOV.U32 R9, RZ, RZ, RZ ;  /* 0x000000ffff097224 */ /* 0x000fe200078e00ff */
[----:B------:R-:W2:Y:S01]  /*0140*/  LDCU UR7, c[0x0][0x394] ;  /* 0x00007280ff0777ac */ /* 0x000ea20008000800 */
[----:B------:R-:W-:Y:S01]  /*0150*/  ULOP3.LUT UR6, UR10, 0xfffffffc, URZ, 0xc0, !UPT ;  /* 0xfffffffc0a067892 */ /* 0x000fe2000f8ec0ff */
[----:B------:R-:W3:Y:S01]  /*0160*/  LDCU.64 UR16, c[0x0][0x388] ;  /* 0x00007100ff1077ac */ /* 0x000ee20008000a00 */
[----:B-1----:R-:W-:-:S03]  /*0170*/  UIADD3 UR9, UP0, UPT, UR4, 0x1, URZ ;  /* 0x0000000104097890 */ /* 0x002fc6000ff1e0ff */
[----:B------:R-:W-:Y:S01]  /*0180*/  UMOV UR4, URZ ;  /* 0x000000ff00047c82 */ /* 0x000fe20008000000 */
[----:B------:R-:W-:Y:S02]  /*0190*/  UIADD3.X UR10, UPT, UPT, URZ, UR5, URZ, UP0, !UPT ;  /* 0x00000005ff0a7290 */ /* 0x000fe400087fe4ff */
[----:B------:R-:W-:Y:S01]  /*01a0*/  IMAD.U32 R2, RZ, RZ, UR9 ;  /* 0x00000009ff027e24 */ /* 0x000fe2000f8e00ff */
[----:B------:R-:W-:Y:S01]  /*01b0*/  UMOV UR5, URZ ;  /* 0x000000ff00057c82 */ /* 0x000fe20008000000 */
[----:B------:R-:W-:Y:S02]  /*01c0*/  UMOV UR9, UR6 ;  /* 0x0000000600097c82 */ /* 0x000fe40008000000 */
[----:B------:R-:W-:Y:S01]  /*01d0*/  IMAD.U32 R3, RZ, RZ, UR10 ;  /* 0x0000000aff037e24 */ /* 0x000fe2000f8e00ff */
[----:B--23--:R-:W-:-:S06]  /*01e0*/  UMOV UR10, UR7 ;  /* 0x00000007000a7c82 */ /* 0x00cfcc0008000000 */
.L_x_8:
[----:B0-----:R-:W2:Y:S01]  /*01f0*/  LDG.E.U8 R11, desc[UR12][R2.64+-0x1] ;  /* 0xffffff0c020b7981 */ /* 0x001ea2000c1e1100 */
[----:B-----5:R-:W-:-:S04]  /*0200*/  LOP3.LUT R0, R7, 0xff, RZ, 0xc0, !PT ;  /* 0x000000ff07007812 */ /* 0x020fc800078ec0ff */
[----:B--2---:R-:W-:-:S13]  /*0210*/  ISETP.NE.AND P0, PT, R11, R0, PT ;  /* 0x000000000b00720c */ /* 0x004fda0003f05270 */
[----:B------:R-:W-:Y:S01]  /*0220*/  @!P0 PRMT R11, R7, 0x7610, R11 ;  /* 0x00007610070b8816 */ /* 0x000fe2000000000b */
[----:B------:R-:W-:Y:S01]  /*0230*/  @!P0 VIADD R13, R9, 0x1 ;  /* 0x00000001090d8836 */ /* 0x000fe20000000000 */
[----:B------:R-:W-:Y:S06]  /*0240*/  @!P0 BRA `(.L_x_1) ;  /* 0x0000000000308947 */ /* 0x000fec0003800000 */
[----:B------:R-:W-:Y:S01]  /*0250*/  ISETP.GE.AND P0, PT, R9, 0x1, PT ;  /* 0x000000010900780c */ /* 0x000fe20003f06270 */
[----:B------:R-:W-:-:S12]  /*0260*/  IMAD.MOV.U32 R13, RZ, RZ, 0x1 ;  /* 0x00000001ff0d7424 */ /* 0x000fd800078e00ff */
[----:B------:R-:W-:Y:S05]  /*0270*/  @!P0 BRA `(.L_x_1) ;  /* 0x0000000000248947 */ /* 0x000fea0003800000 */
[----:B------:R-:W-:-:S04]  /*0280*/  UIADD3 UR11, UP0, UPT, UR4, UR16, URZ ;  /* 0x00000010040b7290 */ /* 0x000fc8000ff1e0ff */
[----:B------:R-:W-:Y:S02]  /*0290*/  UIADD3.X UR15, UPT, UPT, UR5, UR17, URZ, UP0, !UPT ;  /* 0x00000011050f7290 */ /* 0x000fe400087fe4ff */
[----:B------:R-:W-:-:S04]  /*02a0*/  IMAD.U32 R4, RZ, RZ, UR11 ;  /* 0x0000000bff047e24 */ /* 0x000fc8000f8e00ff */
[----:B------:R-:W-:-:S05]  /*02b0*/  IMAD.U32 R5, RZ, RZ, UR15 ;  /* 0x0000000fff057e24 */ /* 0x000fca000f8e00ff */
[----:B------:R0:W-:Y:S04]  /*02c0*/  STG.E.U8 desc[UR12][R4.64], R7 ;  /* 0x0000000704007986 */ /* 0x0001e8000c10110c */
[----:B------:R0:W-:Y:S04]  /*02d0*/  STG.E.U8 desc[UR12][R4.64+0x1], R9 ;  /* 0x0000010904007986 */ /* 0x0001e8000c10110c */
[----:B------:R0:W5:Y:S01]  /*02e0*/  LDG.E.U8 R11, desc[UR12][R2.64+-0x1] ;  /* 0xffffff0c020b7981 */ /* 0x000162000c1e1100 */
[----:B------:R-:W-:-:S04]  /*02f0*/  UIADD3 UR4, UP0, UPT, UR4, 0x2, URZ ;  /* 0x0000000204047890 */ /* 0x000fc8000ff1e0ff */
[----:B------:R-:W-:-:S12]  /*0300*/  UIADD3.X UR5, UPT, UPT, URZ, UR5, URZ, UP0, !UPT ;  /* 0x00000005ff057290 */ /* 0x000fd800087fe4ff */
.L_x_1:
[----:B------:R-:W2:Y:S01]  /*0310*/  LDG.E.U8 R0, desc[UR12][R2.64] ;  /* 0x0000000c02007981 */ /* 0x000ea2000c1e1100 */
[----:B0----5:R-:W-:Y:S01]  /*0320*/  LOP3.LUT R5, R11, 0xff, RZ, 0xc0, !PT ;  /* 0x000000ff0b057812 */ /* 0x021fe200078ec0ff */
[----:B------:R-:W-:-:S04]  /*0330*/  UIADD3 UR9, UP0, UPT, UR9, -0x4, URZ ;  /* 0xfffffffc09097890 */ /* 0x000fc8000ff1e0ff */
[----:B------:R-:W-:Y:S02]  /*0340*/  UIADD3.X UR10, UPT, UPT, UR10, -0x1, URZ, UP0, !UPT ;  /* 0xffffffff0a0a7890 */ /* 0x000fe400087fe4ff */
[----:B------:R-:W-:-:S04]  /*0350*/  UISETP.NE.U32.AND UP0, UPT, UR9, URZ, UPT ;  /* 0x000000ff0900728c */ /* 0x000fc8000bf05070 */
[----:B------:R-:W-:Y:S01]  /*0360*/  UISETP.NE.AND.EX UP0, UPT, UR10, URZ, UPT, UP0 ;  /* 0x000000ff0a00728c */ /* 0x000fe2000bf05300 */
[----:B--2---:R-:W-:-:S13]  /*0370*/  ISETP.NE.AND P0, PT, R0, R5, PT ;  /* 0x000000050000720c */ /* 0x004fda0003f05270 */
[----:B------:R-:W-:Y:S05]  /*0380*/  @!P0 BRA `(.L_x_2) ;  /* 0x0000000000388947 */ /* 0x000fea0003800000 */
[----:B------:R-:W-:Y:S01]  /*0390*/  ISETP.GE.AND P0, PT, R13, 0x1, PT ;  /* 0x000000010d00780c */ /* 0x000fe20003f06270 */
[----:B------:R-:W-:Y:S01]  /*03a0*/  IMAD.MOV.U32 R9, RZ, RZ, 0x1 ;  /* 0x00000001ff097424 */ /* 0x000fe200078e00ff */
[----:B------:R-:W-:-:S11]  /*03b0*/  PRMT R7, R0, 0x7610, R7 ;  /* 0x0000761000077816 */ /* 0x000fd60000000007 */
        /* <DEDUP_REMOVED lines=9> */
[----:B------:R-:W-:Y:S01]  /*0450*/  UIADD3.X UR5, UPT, UPT, URZ, UR5, URZ, UP1, !UPT ;  /* 0x00000005ff057290 */ /* 0x000fe20008ffe4ff */
[----:B------:R-:W-:Y:S11]  /*0460*/  BRA `(.L_x_3) ;  /* 0x0000000000087947 */ /* 0x000ff60003800000 */
.L_x_2:
[----:B------:R-:W-:Y:S01]  /*0470*/  VIADD R9, R13, 0x1 ;  /* 0x000000010d097836 */ /* 0x000fe20000000000 */
[----:B------:R-:W-:-:S07]  /*0480*/  PRMT R7, R11, 0x7610, R7 ;  /* 0x000076100b077816 */ /* 0x000fce0000000007 */
.L_x_3:
[----:B------:R-:W2:Y:S01]  /*0490*/  LDG.E.U8 R0, desc[UR12][R2.64+0x1] ;  /* 0x0000010c02007981 */ /* 0x000ea2000c1e1100 */
[----:B0----5:R-:W-:-:S04]  /*04a0*/  LOP3.LUT R5, R7, 0xff, RZ, 0xc0, !PT ;  /* 0x000000ff07057812 */ /* 0x021fc800078ec0ff */
        /* <DEDUP_REMOVED lines=16> */
.L_x_4:
[----:B------:R-:W-:Y:S01]  /*05b0*/  VIADD R13, R9, 0x1 ;  /* 0x00000001090d7836 */ /* 0x000fe20000000000 */
[----:B------:R-:W-:-:S07]  /*05c0*/  PRMT R11, R7, 0x7610, R11 ;  /* 0x00007610070b7816 */ /* 0x000fce000000000b */
.L_x_5:
[----:B0-----:R-:W2:Y:S01]  /*05d0*/  LDG.E.U8 R7, desc[UR12][R2.64+0x2] ;  /* 0x0000020c02077981 */ /* 0x001ea2000c1e1100 */
[----:B-----5:R-:W-:-:S04]  /*05e0*/  LOP3.LUT R0, R11, 0xff, RZ, 0xc0, !PT ;  /* 0x000000ff0b007812 */ /* 0x020fc800078ec0ff */
[----:B--2---:R-:W-:-:S13]  /*05f0*/  ISETP.NE.AND P0, PT, R7, R0, PT ;  /* 0x000000000700720c */ /* 0x004fda0003f05270 */
[----:B------:R-:W-:Y:S05]  /*0600*/  @!P0 BRA `(.L_x_6) ;  /* 0x0000000000348947 */ /* 0x000fea0003800000 */
        /* <DEDUP_REMOVED lines=13> */
.L_x_6:
[----:B------:R-:W-:Y:S01]  /*06e0*/  VIADD R9, R13, 0x1 ;  /* 0x000000010d097836 */ /* 0x000fe20000000000 */
[----:B------:R-:W-:-:S07]  /*06f0*/  PRMT R7, R11, 0x7610, R7 ;  /* 0x000076100b077816 */ /* 0x000fce0000000007 */
.L_x_7:
[----:B0-----:R-:W-:-:S05]  /*0700*/  IADD3 R2, P0, PT, R2, 0x4, RZ ;  /* 0x0000000402027810 */ /* 0x001fca0007f1e0ff */
[----:B------:R-:W-:Y:S01]  /*0710*/  IMAD.X R3, RZ, RZ, R3, P0 ;  /* 0x000000ffff037224 */ /* 0x000fe200000e0603 */
[----:B------:R-:W-:Y:S07]  /*0720*/  BRA.U UP0, `(.L_x_8) ;  /* 0xfffffff900b07547 */ /* 0x000fee000b83ffff */
.L_x_0:
[----:B------:R-:W-:-:S04]  /*0730*/  ISETP.NE.U32.AND P0, PT, RZ, UR14, PT ;  /* 0x0000000eff007c0c */ /* 0x000fc8000bf05070 */
[----:B------:R-:W-:-:S13]  /*0740*/  ISETP.NE.AND.EX P0, PT, RZ, UR8, PT, P0 ;  /* 0x00000008ff007c0c */ /* 0x000fda000bf05300 */
[----:B0-----:R-:W-:Y:S05]  /*0750*/  @!P0 EXIT ;  /* 0x000000000000894d */ /* 0x001fea0003800000 */
[----:B------:R-:W0:Y:S01]  /*0760*/  LDCU.64 UR10, c[0x0][0x380] ;  /* 0x00007000ff0a77ac */ /* 0x000e220008000a00 */
[----:B------:R-:W1:Y:S01]  /*0770*/  LDCU.64 UR16, c[0x0][0x388] ;  /* 0x00007100ff1077ac */ /* 0x000e620008000a00 */
[----:B0-----:R-:W-:-:S04]  /*0780*/  UIADD3 UR6, UP0, UPT, UR6, UR10, URZ ;  /* 0x0000000a06067290 */ /* 0x001fc8000ff1e0ff */
[----:B------:R-:W-:Y:S02]  /*0790*/  UIADD3.X UR7, UPT, UPT, UR7, UR11, URZ, UP0, !UPT ;  /* 0x0000000b07077290 */ /* 0x000fe400087fe4ff */
[----:B------:R-:W-:-:S04]  /*07a0*/  IMAD.U32 R2, RZ, RZ, UR6 ;  /* 0x00000006ff027e24 */ /* 0x000fc8000f8e00ff */
[----:B-1----:R-:W-:-:S07]  /*07b0*/  IMAD.U32 R3, RZ, RZ, UR7 ;  /* 0x00000007ff037e24 */ /* 0x002fce000f8e00ff */
.L_x_11:
[----:B------:R-:W2:Y:S01]  /*07c0*/  LDG.E.U8 R0, desc[UR12][R2.64] ;  /* 0x0000000c02007981 */ /* 0x000ea2000c1e1100 */
[C---:B-----5:R-:W-:Y:S01]  /*07d0*/  LOP3.LUT R5, R7.reuse, 0xff, RZ, 0xc0, !PT ;  /* 0x000000ff07057812 */ /* 0x060fe200078ec0ff */
[----:B------:R-:W-:Y:S01]  /*07e0*/  UIADD3 UR14, UP0, UPT, UR14, -0x1, URZ ;  /* 0xffffffff0e0e7890 */ /* 0x000fe2000ff1e0ff */
[----:B------:R-:W-:Y:S01]  /*07f0*/  IMAD.MOV.U32 R11, RZ, RZ, R9 ;  /* 0x000000ffff0b7224 */ /* 0x000fe200078e0009 */
[----:B------:R-:W-:Y:S02]  /*0800*/  PRMT R6, R7, 0x7610, R6 ;  /* 0x0000761007067816 */ /* 0x000fe40000000006 */
        /* <DEDUP_REMOVED lines=19> */
.L_x_9:
[----:B------:R-:W-:-:S07]  /*0940*/  VIADD R9, R9, 0x1 ;  /* 0x0000000109097836 */ /* 0x000fce0000000000 */
.L_x_10:
[----:B0-----:R-:W-:-:S05]  /*0950*/  IADD3 R2, P0, PT, R2, 0x1, RZ ;  /* 0x0000000102027810 */ /* 0x001fca0007f1e0ff */
[----:B------:R-:W-:Y:S01]  /*0960*/  IMAD.X R3, RZ, RZ, R3, P0 ;  /* 0x000000ffff037224 */ /* 0x000fe200000e0603 */
[----:B------:R-:W-:Y:S07]  /*0970*/  BRA.U UP0, `(.L_x_11) ;  /* 0xfffffffd00907547 */ /* 0x000fee000b83ffff */
[----:B------:R-:W-:Y:S05]  /*0980*/  EXIT ;  /* 0x000000000000794d */ /* 0x000fea0003800000 */
.L_x_12:
[----:B------:R-:W-:-:S00]  /*0990*/  BRA `(.L_x_12) ;  /* 0xfffffffc00fc7947 */ /* 0x000fc0000383ffff */
[----:B------:R-:W-:-:S00]  /*09a0*/  NOP ;  /* 0x0000000000007918 */ /* 0x000fc00000000000 */
        /* <DEDUP_REMOVED lines=13> */
.L_x_23:


//--------------------- .text._Z13compress_dataPcPbP11HuffmanCodemPm --------------------------
	.section	.text._Z13compress_dataPcPbP11HuffmanCodemPm,"ax",@progbits
	.align	128
        .global         _Z13compress_dataPcPbP11HuffmanCodemPm
        .type           _Z13compress_dataPcPbP11HuffmanCodemPm,@function
        .size           _Z13compress_dataPcPbP11HuffmanCodemPm,(.L_x_24 - _Z13compress_dataPcPbP11HuffmanCodemPm)
        .other          _Z13compress_dataPcPbP11HuffmanCodemPm,@"STO_CUDA_ENTRY STV_DEFAULT"
_Z13compress_dataPcPbP11HuffmanCodemPm:
.text._Z13compress_dataPcPbP11HuffmanCodemPm:
[----:B------:R-:W-:Y:S01]  /*0000*/  LDC R1, c[0x0][0x37c] ;  /* 0x0000df00ff017b82 */ /* 0x000fe20000000800 */
[----:B------:R-:W0:Y:S01]  /*0010*/  LDCU.64 UR4, c[0x0][0x398] ;  /* 0x00007300ff0477ac */ /* 0x000e220008000a00 */
[----:B------:R-:W-:Y:S01]  /*0020*/  CS2R R2, SRZ ;  /* 0x0000000000027805 */ /* 0x000fe2000001ff00 */
[----:B------:R-:W1:Y:S01]  /*0030*/  LDCU.64 UR10, c[0x0][0x358] ;  /* 0x00006b00ff0a77ac */ /* 0x000e620008000a00 */
[----:B0-----:R-:W-:-:S04]  /*0040*/  UISETP.NE.U32.AND UP0, UPT, UR4, URZ, UPT ;  /* 0x000000ff0400728c */ /* 0x001fc8000bf05070 */
[----:B------:R-:W-:-:S09]  /*0050*/  UISETP.NE.AND.EX UP0, UPT, UR5, URZ, UPT, UP0 ;  /* 0x000000ff0500728c */ /* 0x000fd2000bf05300 */
[----:B-1----:R-:W-:Y:S05]  /*0060*/  BRA.U !UP0, `(.L_x_13) ;  /* 0x0000000d086c7547 */ /* 0x002fea000b800000 */
[----:B------:R-:W-:Y:S01]  /*0070*/  IMAD.MOV.U32 R0, RZ, RZ, RZ ;  /* 0x000000ffff007224 */ /* 0x000fe200078e00ff */
[----:B------:R-:W-:Y:S01]  /*0080*/  UMOV UR5, URZ ;  /* 0x000000ff00057c82 */ /* 0x000fe20008000000 */
[----:B------:R-:W-:-:S05]  /*0090*/  UMOV UR6, URZ ;  /* 0x000000ff00067c82 */ /* 0x000fca0008000000 */
.L_x_19:
[----:B0-----:R-:W0:Y:S01]  /*00a0*/  LDCU.64 UR8, c[0x0][0x380] ;  /* 0x00007000ff0877ac */ /* 0x001e220008000a00 */
[----:B-12345:R-:W1:Y:S01]  /*00b0*/  LDC.64 R2, c[0x0][0x390] ;  /* 0x0000e400ff027b82 */ /* 0x03ee620000000a00 */
[----:B0-----:R-:W-:-:S04]  /*00c0*/  UIADD3 UR4, UP0, UPT, UR5, UR8, URZ ;  /* 0x0000000805047290 */ /* 0x001fc8000ff1e0ff */
[----:B------:R-:W-:Y:S02]  /*00d0*/  UIADD3.X UR7, UPT, UPT, UR6, UR9, URZ, UP0, !UPT ;  /* 0x0000000906077290 */ /* 0x000fe400087fe4ff */
[----:B------:R-:W-:Y:S01]  /*00e0*/  IMAD.U32 R6, RZ, RZ, UR4 ;  /* 0x00000004ff067e24 */ /* 0x000fe2000f8e00ff */
[----:B------:R-:W0:Y:S03]  /*00f0*/  LDCU.64 UR8, c[0x0][0x398] ;  /* 0x00007300ff0877ac */ /* 0x000e260008000a00 */
[----:B------:R-:W-:-:S06]  /*0100*/  IMAD.U32 R7, RZ, RZ, UR7 ;  /* 0x00000007ff077e24 */ /* 0x000fcc000f8e00ff */
[----:B------:R-:W1:Y:S02]  /*0110*/  LDG.E.U8 R7, desc[UR10][R6.64] ;  /* 0x0000000a06077981 */ /* 0x000e64000c1e1100 */
[----:B-1----:R-:W-:-:S05]  /*0120*/  IMAD.WIDE.U32 R2, R7, 0x10, R2 ;  /* 0x0000001007027825 */ /* 0x002fca00078e0002 */
[----:B------:R-:W2:Y:S01]  /*0130*/  LDG.E R4, desc[UR10][R2.64+0x8] ;  /* 0x0000080a02047981 */ /* 0x000ea2000c1e1900 */
[----:B------:R-:W-:-:S04]  /*0140*/  UIADD3 UR5, UP0, UPT, UR5, 0x1, URZ ;  /* 0x0000000105057890 */ /* 0x000fc8000ff1e0ff */
[----:B------:R-:W-:Y:S02]  /*0150*/  UIADD3.X UR6, UPT, UPT, URZ, UR6, URZ, UP0, !UPT ;  /* 0x00000006ff067290 */ /* 0x000fe400087fe4ff */
[----:B0-----:R-:W-:-:S04]  /*0160*/  UISETP.NE.U32.AND UP0, UPT, UR5, UR8, UPT ;  /* 0x000000080500728c */ /* 0x001fc8000bf05070 */
[----:B------:R-:W-:Y:S01]  /*0170*/  UISETP.NE.AND.EX UP0, UPT, UR6, UR9, UPT, UP0 ;  /* 0x000000090600728c */ /* 0x000fe2000bf05300 */
[----:B--2---:R-:W-:-:S13]  /*0180*/  ISETP.GE.AND P0, PT, R4, 0x1, PT ;  /* 0x000000010400780c */ /* 0x004fda0003f06270 */
[----:B------:R-:W-:Y:S05]  /*0190*/  @!P0 BRA `(.L_x_14) ;  /* 0x0000000c00148947 */ /* 0x000fea0003800000 */
[C---:B------:R-:W-:Y:S01]  /*01a0*/  ISETP.GE.U32.AND P1, PT, R4.reuse, 0x10, PT ;  /* 0x000000100400780c */ /* 0x040fe20003f26070 */
[----:B------:R-:W5:Y:S01]  /*01b0*/  LDG.E.64 R2, desc[UR10][R2.64] ;  /* 0x0000000a02027981 */ /* 0x000f62000c1e1b00 */
[----:B------:R-:W-:Y:S01]  /*01c0*/  LOP3.LUT R8, R4, 0xf, RZ, 0xc0, !PT ;  /* 0x0000000f04087812 */ /* 0x000fe200078ec0ff */
[----:B------:R-:W-:-:S03]  /*01d0*/  IMAD.MOV.U32 R5, RZ, RZ, RZ ;  /* 0x000000ffff057224 */ /* 0x000fc600078e00ff */
[----:B------:R-:W-:-:S07]  /*01e0*/  ISETP.NE.AND P0, PT, R8, RZ, PT ;  /* 0x000000ff0800720c */ /* 0x000fce0003f05270 */
[----:B------:R-:W-:Y:S06]  /*01f0*/  @!P1 BRA `(.L_x_15) ;  /* 0x0000000400609947 */ /* 0x000fec0003800000 */
[----:B------:R-:W-:Y:S01]  /*0200*/  LOP3.LUT R5, R4, 0x7ffffff0, RZ, 0xc0, !PT ;  /* 0x7ffffff004057812 */ /* 0x000fe200078ec0ff */
[----:B------:R-:W0:Y:S01]  /*0210*/  LDCU.64 UR8, c[0x0][0x388] ;  /* 0x00007100ff0877ac */ /* 0x000e220008000a00 */
[----:B------:R-:W-:-:S05]  /*0220*/  UMOV UR4, URZ ;  /* 0x000000ff00047c82 */ /* 0x000fca0008000000 */
.L_x_16:
[----:B-----5:R-:W-:-:S05]  /*0230*/  IADD3 R6, P1, PT, R2, UR4, RZ ;  /* 0x0000000402067c10 */ /* 0x020fca000ff3e0ff */
[----:B------:R-:W-:-:S05]  /*0240*/  IMAD.X R7, RZ, RZ, R3, P1 ;  /* 0x000000ffff077224 */ /* 0x000fca00008e0603 */
[----:B-1----:R-:W2:Y:S01]  /*0250*/  LDG.E.U8 R9, desc[UR10][R6.64] ;  /* 0x0000000a06097981 */ /* 0x002ea2000c1e1100 */
[----:B0-----:R-:W-:-:S04]  /*0260*/  IADD3 R10, P1, PT, R0, UR8, RZ ;  /* 0x00000008000a7c10 */ /* 0x001fc8000ff3e0ff */
[----:B------:R-:W-:Y:S01]  /*0270*/  IADD3.X R11, PT, PT, RZ, UR9, RZ, P1, !PT ;  /* 0x00000009ff0b7c10 */ /* 0x000fe20008ffe4ff */
[----:B------:R-:W-:-:S04]  /*0280*/  VIADD R12, R0, 0x1 ;  /* 0x00000001000c7836 */ /* 0x000fc80000000000 */
[----:B--2---:R0:W-:Y:S04]  /*0290*/  STG.E.U8 desc[UR10][R10.64], R9 ;  /* 0x000000090a007986 */ /* 0x0041e8000c10110a */
[----:B------:R-:W2:Y:S01]  /*02a0*/  LDG.E.U8 R17, desc[UR10][R6.64+0x1] ;  /* 0x0000010a06117981 */ /* 0x000ea2000c1e1100 */
[----:B------:R-:W-:-:S05]  /*02b0*/  IADD3 R12, P1, PT, R12, UR8, RZ ;  /* 0x000000080c0c7c10 */ /* 0x000fca000ff3e0ff */
[----:B------:R-:W-:Y:S02]  /*02c0*/  IMAD.X R13, RZ, RZ, UR9, P1 ;  /* 0x00000009ff0d7e24 */ /* 0x000fe400088e06ff */
[----:B------:R-:W-:-:S03]  /*02d0*/  VIADD R14, R0, 0x2 ;  /* 0x00000002000e7836 */ /* 0x000fc60000000000 */
[----:B--2---:R1:W-:Y:S04]  /*02e0*/  STG.E.U8 desc[UR10][R12.64], R17 ;  /* 0x000000110c007986 */ /* 0x0043e8000c10110a */
[----:B------:R-:W2:Y:S01]  /*02f0*/  LDG.E.U8 R19, desc[UR10][R6.64+0x2] ;  /* 0x0000020a06137981 */ /* 0x000ea2000c1e1100 */
[----:B------:R-:W-:-:S05]  /*0300*/  IADD3 R14, P1, PT, R14, UR8, RZ ;  /* 0x000000080e0e7c10 */ /* 0x000fca000ff3e0ff */
[----:B------:R-:W-:Y:S01]  /*0310*/  IMAD.X R15, RZ, RZ, UR9, P1 ;  /* 0x00000009ff0f7e24 */ /* 0x000fe200088e06ff */
[----:B0-----:R-:W-:-:S04]  /*0320*/  IADD3 R10, PT, PT, R0, 0x3, RZ ;  /* 0x00000003000a7810 */ /* 0x001fc80007ffe0ff */
[----:B--2---:R0:W-:Y:S04]  /*0330*/  STG.E.U8 desc[UR10][R14.64], R19 ;  /* 0x000000130e007986 */ /* 0x0041e8000c10110a */
[----:B------:R-:W2:Y:S01]  /*0340*/  LDG.E.U8 R9, desc[UR10][R6.64+0x3] ;  /* 0x0000030a06097981 */ /* 0x000ea2000c1e1100 */
[----:B------:R-:W-:-:S05]  /*0350*/  IADD3 R10, P1, PT, R10, UR8, RZ ;  /* 0x000000080a0a7c10 */ /* 0x000fca000ff3e0ff */
[----:B------:R-:W-:Y:S02]  /*0360*/  IMAD.X R11, RZ, RZ, UR9, P1 ;  /* 0x00000009ff0b7e24 */ /* 0x000fe400088e06ff */
[----:B-1----:R-:W-:-:S03]  /*0370*/  VIADD R12, R0, 0x4 ;  /* 0x00000004000c7836 */ /* 0x002fc60000000000 */
[----:B--2---:R1:W-:Y:S04]  /*0380*/  STG.E.U8 desc[UR10][R10.64], R9 ;  /* 0x000000090a007986 */ /* 0x0043e8000c10110a */
[----:B------:R-:W2:Y:S01]  /*0390*/  LDG.E.U8 R17, desc[UR10][R6.64+0x4] ;  /* 0x0000040a06117981 */ /* 0x000ea2000c1e1100 */
[----:B------:R-:W-:-:S05]  /*03a0*/  IADD3 R12, P1, PT, R12, UR8, RZ ;  /* 0x000000080c0c7c10 */ /* 0x000fca000ff3e0ff */
[----:B------:R-:W-:Y:S02]  /*03b0*/  IMAD.X R13, RZ, RZ, UR9, P1 ;  /* 0x00000009ff0d7e24 */ /* 0x000fe400088e06ff */
[----:B0-----:R-:W-:-:S03]  /*03c0*/  VIADD R14, R0, 0x5 ;  /* 0x00000005000e7836 */ /* 0x001fc60000000000 */
[----:B--2---:R0:W-:Y:S04]  /*03d0*/  STG.E.U8 desc[UR10][R12.64], R17 ;  /* 0x000000110c007986 */ /* 0x0041e8000c10110a */
[----:B------:R-:W2:Y:S01]  /*03e0*/  LDG.E.U8 R19, desc[UR10][R6.64+0x5] ;  /* 0x0000050a06137981 */ /* 0x000ea2000c1e1100 */
[----:B------:R-:W-:-:S04]  /*03f0*/  IADD3 R14, P1, PT, R14, UR8, RZ ;  /* 0x000000080e0e7c10 */ /* 0x000fc8000ff3e0ff */
[----:B------:R-:W-:Y:S01]  /*0400*/  IADD3.X R15, PT, PT, RZ, UR9, RZ, P1, !PT ;  /* 0x00000009ff0f7c10 */ /* 0x000fe20008ffe4ff */
[----:B-1----:R-:W-:-:S04]  /*0410*/  VIADD R10, R0, 0x6 ;  /* 0x00000006000a7836 */ /* 0x002fc80000000000 */
[----:B--2---:R1:W-:Y:S04]  /*0420*/  STG.E.U8 desc[UR10][R14.64], R19 ;  /* 0x000000130e007986 */ /* 0x0043e8000c10110a */
[----:B------:R-:W2:Y:S01]  /*0430*/  LDG.E.U8 R9, desc[UR10][R6.64+0x6] ;  /* 0x0000060a06097981 */ /* 0x000ea2000c1e1100 */
[----:B------:R-:W-:-:S05]  /*0440*/  IADD3 R10, P1, PT, R10, UR8, RZ ;  /* 0x000000080a0a7c10 */ /* 0x000fca000ff3e0ff */
[----:B------:R-:W-:Y:S02]  /*0450*/  IMAD.X R11, RZ, RZ, UR9, P1 ;  /* 0x00000009ff0b7e24 */ /* 0x000fe400088e06ff */
[----:B0-----:R-:W-:-:S03]  /*0460*/  VIADD R12, R0, 0x7 ;  /* 0x00000007000c7836 */ /* 0x001fc60000000000 */
[----:B--2---:R0:W-:Y:S04]  /*0470*/  STG.E.U8 desc[UR10][R10.64], R9 ;  /* 0x000000090a007986 */ /* 0x0041e8000c10110a */
[----:B------:R-:W2:Y:S01]  /*0480*/  LDG.E.U8 R17, desc[UR10][R6.64+0x7] ;  /* 0x0000070a06117981 */ /* 0x000ea2000c1e1100 */
[----:B------:R-:W-:-:S05]  /*0490*/  IADD3 R12, P1, PT, R12, UR8, RZ ;  /* 0x000000080c0c7c10 */ /* 0x000fca000ff3e0ff */
[----:B------:R-:W-:Y:S01]  /*04a0*/  IMAD.X R13, RZ, RZ, UR9, P1 ;  /* 0x00000009ff0d7e24 */ /* 0x000fe200088e06ff */
[----:B-1----:R-:W-:-:S04]  /*04b0*/  IADD3 R14, PT, PT, R0, 0x8, RZ ;  /* 0x00000008000e7810 */ /* 0x002fc80007ffe0ff */
        /* <DEDUP_REMOVED lines=8> */
[----:B------:R-:W-:Y:S02]  /*0540*/  IMAD.X R11, RZ, RZ, UR9, P1 ;  /* 0x00000009ff0b7e24 */ /* 0x000fe400088e06ff */
[----:B-1----:R-:W-:-:S03]  /*0550*/  VIADD R12, R0, 0xa ;  /* 0x0000000a000c7836 */ /* 0x002fc60000000000 */
[----:B--2---:R1:W-:Y:S04]  /*0560*/  STG.E.U8 desc[UR10][R10.64], R9 ;  /* 0x000000090a007986 */ /* 0x0043e8000c10110a */
[----:B------:R-:W2:Y:S01]  /*0570*/  LDG.E.U8 R17, desc[UR10][R6.64+0xa] ;  /* 0x00000a0a06117981 */ /* 0x000ea2000c1e1100 */
[----:B------:R-:W-:-:S04]  /*0580*/  IADD3 R12, P1, PT, R12, UR8, RZ ;  /* 0x000000080c0c7c10 */ /* 0x000fc8000ff3e0ff */
[----:B------:R-:W-:Y:S01]  /*0590*/  IADD3.X R13, PT, PT, RZ, UR9, RZ, P1, !PT ;  /* 0x00000009ff0d7c10 */ /* 0x000fe20008ffe4ff */
[----:B0-----:R-:W-:-:S04]  /*05a0*/  VIADD R14, R0, 0xb ;  /* 0x0000000b000e7836 */ /* 0x001fc80000000000 */
        /* <DEDUP_REMOVED lines=19> */
[----:B0-----:R-:W-:Y:S01]  /*06e0*/  VIADD R10, R0, 0xf ;  /* 0x0000000f000a7836 */ /* 0x001fe20000000000 */
[----:B------:R-:W-:-:S04]  /*06f0*/  UIADD3 UR4, UPT, UPT, UR4, 0x10, URZ ;  /* 0x0000001004047890 */ /* 0x000fc8000fffe0ff */
[----:B------:R-:W-:Y:S01]  /*0700*/  IADD3 R10, P1, PT, R10, UR8, RZ ;  /* 0x000000080a0a7c10 */ /* 0x000fe2000ff3e0ff */
[----:B--2---:R1:W-:Y:S04]  /*0710*/  STG.E.U8 desc[UR10][R14.64], R19 ;  /* 0x000000130e007986 */ /* 0x0043e8000c10110a */
[----:B------:R-:W2:Y:S01]  /*0720*/  LDG.E.U8 R9, desc[UR10][R6.64+0xf] ;  /* 0x00000f0a06097981 */ /* 0x000ea2000c1e1100 */
[----:B------:R-:W-:Y:S01]  /*0730*/  IADD3.X R11, PT, PT, RZ, UR9, RZ, P1, !PT ;  /* 0x00000009ff0b7c10 */ /* 0x000fe20008ffe4ff */
[----:B------:R-:W-:Y:S01]  /*0740*/  VIADD R0, R0, 0x10 ;  /* 0x0000001000007836 */ /* 0x000fe20000000000 */
[----:B------:R-:W-:-:S03]  /*0750*/  ISETP.NE.AND P1, PT, R5, UR4, PT ;  /* 0x0000000405007c0c */ /* 0x000fc6000bf25270 */
[----:B--2---:R1:W-:Y:S10]  /*0760*/  STG.E.U8 desc[UR10][R10.64], R9 ;  /* 0x000000090a007986 */ /* 0x0043f4000c10110a */
[----:B------:R-:W-:Y:S05]  /*0770*/  @P1 BRA `(.L_x_16) ;  /* 0xfffffff800ac1947 */ /* 0x000fea000383ffff */
.L_x_15:
[----:B------:R-:W-:Y:S05]  /*0780*/  @!P0 BRA `(.L_x_14) ;  /* 0x0000000400988947 */ /* 0x000fea0003800000 */
[----:B------:R-:W-:Y:S02]  /*0790*/  ISETP.GE.U32.AND P1, PT, R8, 0x8, PT ;  /* 0x000000080800780c */ /* 0x000fe40003f26070 */
[----:B-1----:R-:W-:-:S04]  /*07a0*/  LOP3.LUT R14, R4, 0x7, RZ, 0xc0, !PT ;  /* 0x00000007040e7812 */ /* 0x002fc800078ec0ff */
[----:B------:R-:W-:-:S07]  /*07b0*/  ISETP.NE.AND P0, PT, R14, RZ, PT ;  /* 0x000000ff0e00720c */ /* 0x000fce0003f05270 */
[----:B------:R-:W-:Y:S06]  /*07c0*/  @!P1 BRA `(.L_x_17) ;  /* 0x0000000000b09947 */ /* 0x000fec0003800000 */
[----:B-----5:R-:W-:Y:S01]  /*07d0*/  IADD3 R6, P1, PT, R2, R5, RZ ;  /* 0x0000000502067210 */ /* 0x020fe20007f3e0ff */
[----:B------:R-:W0:Y:S04]  /*07e0*/  LDCU.64 UR8, c[0x0][0x388] ;  /* 0x00007100ff0877ac */ /* 0x000e280008000a00 */
[----:B------:R-:W-:-:S05]  /*07f0*/  IMAD.X R7, RZ, RZ, R3, P1 ;  /* 0x000000ffff077224 */ /* 0x000fca00008e0603 */
[----:B------:R-:W2:Y:S01]  /*0800*/  LDG.E.U8 R15, desc[UR10][R6.64] ;  /* 0x0000000a060f7981 */ /* 0x000ea2000c1e1100 */
[----:B0-----:R-:W-:-:S05]  /*0810*/  IADD3 R8, P1, PT, R0, UR8, RZ ;  /* 0x0000000800087c10 */ /* 0x001fca000ff3e0ff */
[----:B------:R-:W-:-:S05]  /*0820*/  IMAD.X R9, RZ, RZ, UR9, P1 ;  /* 0x00000009ff097e24 */ /* 0x000fca00088e06ff */
[----:B--2---:R0:W-:Y:S04]  /*0830*/  STG.E.U8 desc[UR10][R8.64], R15 ;  /* 0x0000000f08007986 */ /* 0x0041e8000c10110a */
[----:B------:R-:W2:Y:S01]  /*0840*/  LDG.E.U8 R17, desc[UR10][R6.64+0x1] ;  /* 0x0000010a06117981 */ /* 0x000ea2000c1e1100 */
[----:B------:R-:W-:-:S05]  /*0850*/  VIADD R10, R0, 0x1 ;  /* 0x00000001000a7836 */ /* 0x000fca0000000000 */
[----:B------:R-:W-:-:S04]  /*0860*/  IADD3 R10, P1, PT, R10, UR8, RZ ;  /* 0x000000080a0a7c10 */ /* 0x000fc8000ff3e0ff */
[----:B------:R-:W-:Y:S01]  /*0870*/  IADD3.X R11, PT, PT, RZ, UR9, RZ, P1, !PT ;  /* 0x00000009ff0b7c10 */ /* 0x000fe20008ffe4ff */
[----:B------:R-:W-:-:S04]  /*0880*/  VIADD R12, R0, 0x2 ;  /* 0x00000002000c7836 */ /* 0x000fc80000000000 */
        /* <DEDUP_REMOVED lines=27> */
[----:B------:R-:W-:Y:S01]  /*0a40*/  IADD3 R10, P1, PT, R10, UR8, RZ ;  /* 0x000000080a0a7c10 */ /* 0x000fe2000ff3e0ff */
[----:B------:R-:W-:Y:S02]  /*0a50*/  VIADD R5, R5, 0x8 ;  /* 0x0000000805057836 */ /* 0x000fe40000000000 */
[----:B------:R-:W-:Y:S02]  /*0a60*/  VIADD R0, R0, 0x8 ;  /* 0x0000000800007836 */ /* 0x000fe40000000000 */
[----:B------:R-:W-:-:S05]  /*0a70*/  IMAD.X R11, RZ, RZ, UR9, P1 ;  /* 0x00000009ff0b7e24 */ /* 0x000fca00088e06ff */
[----:B--2---:R1:W-:Y:S03]  /*0a80*/  STG.E.U8 desc[UR10][R10.64], R17 ;  /* 0x000000110a007986 */ /* 0x0043e6000c10110a */
.L_x_17:
[----:B------:R-:W-:Y:S05]  /*0a90*/  @!P0 BRA `(.L_x_14) ;  /* 0x0000000000d48947 */ /* 0x000fea0003800000 */
[----:B------:R-:W-:Y:S02]  /*0aa0*/  ISETP.GE.U32.AND P1, PT, R14, 0x4, PT ;  /* 0x000000040e00780c */ /* 0x000fe40003f26070 */
[----:B------:R-:W-:Y:S02]  /*0ab0*/  LOP3.LUT R4, R4, 0x3, RZ, 0xc0, !PT ;  /* 0x0000000304047812 */ /* 0x000fe400078ec0ff */
[----:B-1----:R-:W-:Y:S02]  /*0ac0*/  MOV R10, R0 ;  /* 0x00000000000a7202 */ /* 0x002fe40000000f00 */
        /* <DEDUP_REMOVED lines=11> */
[----:B------:R-:W-:-:S05]  /*0b80*/  IADD3 R10, P1, PT, R10, UR8, RZ ;  /* 0x000000080a0a7c10 */ /* 0x000fca000ff3e0ff */
[----:B------:R-:W-:Y:S01]  /*0b90*/  IMAD.X R11, RZ, RZ, UR9, P1 ;  /* 0x00000009ff0b7e24 */ /* 0x000fe200088e06ff */
[----:B------:R-:W-:-:S04]  /*0ba0*/  IADD3 R12, PT, PT, R0, 0x2, RZ ;  /* 0x00000002000c7810 */ /* 0x000fc80007ffe0ff */
[----:B--2---:R1:W-:Y:S04]  /*0bb0*/  STG.E.U8 desc[UR10][R10.64], R17 ;  /* 0x000000110a007986 */ /* 0x0043e8000c10110a */
[----:B------:R-:W2:Y:S01]  /*0bc0*/  LDG.E.U8 R19, desc[UR10][R6.64+0x2] ;  /* 0x0000020a06137981 */ /* 0x000ea2000c1e1100 */
[----:B------:R-:W-:-:S05]  /*0bd0*/  IADD3 R12, P1, PT, R12, UR8, RZ ;  /* 0x000000080c0c7c10 */ /* 0x000fca000ff3e0ff */
[----:B------:R-:W-:Y:S02]  /*0be0*/  IMAD.X R13, RZ, RZ, UR9, P1 ;  /* 0x00000009ff0d7e24 */ /* 0x000fe400088e06ff */
[----:B0-----:R-:W-:-:S03]  /*0bf0*/  VIADD R8, R0, 0x3 ;  /* 0x0000000300087836 */ /* 0x001fc60000000000 */
[----:B--2---:R0:W-:Y:S04]  /*0c00*/  STG.E.U8 desc[UR10][R12.64], R19 ;  /* 0x000000130c007986 */ /* 0x0041e8000c10110a */
[----:B------:R-:W2:Y:S01]  /*0c10*/  LDG.E.U8 R15, desc[UR10][R6.64+0x3] ;  /* 0x0000030a060f7981 */ /* 0x000ea2000c1e1100 */
[----:B------:R-:W-:Y:S01]  /*0c20*/  IADD3 R8, P1, PT, R8, UR8, RZ ;  /* 0x0000000808087c10 */ /* 0x000fe2000ff3e0ff */
[----:B------:R-:W-:Y:S01]  /*0c30*/  VIADD R0, R0, 0x4 ;  /* 0x0000000400007836 */ /* 0x000fe20000000000 */
[----:B------:R-:W-:-:S03]  /*0c40*/  IADD3 R5, PT, PT, R5, 0x4, RZ ;  /* 0x0000000405057810 */ /* 0x000fc60007ffe0ff */
[----:B------:R-:W-:Y:S02]  /*0c50*/  IMAD.X R9, RZ, RZ, UR9, P1 ;  /* 0x00000009ff097e24 */ /* 0x000fe400088e06ff */
[----:B-1----:R-:W-:-:S03]  /*0c60*/  IMAD.MOV.U32 R10, RZ, RZ, R0 ;  /* 0x000000ffff0a7224 */ /* 0x002fc600078e0000 */
[----:B--2---:R0:W-:Y:S04]  /*0c70*/  STG.E.U8 desc[UR10][R8.64], R15 ;  /* 0x0000000f08007986 */ /* 0x0041e8000c10110a */
.L_x_18:
[----:B------:R-:W-:Y:S05]  /*0c80*/  @!P0 BRA `(.L_x_14) ;  /* 0x0000000000588947 */ /* 0x000fea0003800000 */
[----:B-----5:R-:W-:Y:S01]  /*0c90*/  IADD3 R6, P0, PT, R2, R5, RZ ;  /* 0x0000000502067210 */ /* 0x020fe20007f1e0ff */
[----:B------:R-:W1:Y:S04]  /*0ca0*/  LDCU.64 UR8, c[0x0][0x388] ;  /* 0x00007100ff0877ac */ /* 0x000e680008000a00 */
[----:B------:R-:W-:-:S05]  /*0cb0*/  IMAD.X R7, RZ, RZ, R3, P0 ;  /* 0x000000ffff077224 */ /* 0x000fca00000e0603 */
[----:B------:R-:W2:Y:S01]  /*0cc0*/  LDG.E.U8 R5, desc[UR10][R6.64] ;  /* 0x0000000a06057981 */ /* 0x000ea2000c1e1100 */
[C---:B------:R-:W-:Y:S02]  /*0cd0*/  IADD3 R0, PT, PT, R10.reuse, 0x1, RZ ;  /* 0x000000010a007810 */ /* 0x040fe40007ffe0ff */
[----:B-1----:R-:W-:-:S05]  /*0ce0*/  IADD3 R2, P0, PT, R10, UR8, RZ ;  /* 0x000000080a027c10 */ /* 0x002fca000ff1e0ff */
[----:B------:R-:W-:Y:S01]  /*0cf0*/  IMAD.X R3, RZ, RZ, UR9, P0 ;  /* 0x00000009ff037e24 */ /* 0x000fe200080e06ff */
[----:B------:R-:W-:-:S04]  /*0d00*/  ISETP.NE.AND P0, PT, R4, 0x1, PT ;  /* 0x000000010400780c */ /* 0x000fc80003f05270 */
[----:B--2---:R2:W-:Y:S09]  /*0d10*/  STG.E.U8 desc[UR10][R2.64], R5 ;  /* 0x0000000502007986 */ /* 0x0045f2000c10110a */
[----:B------:R-:W-:Y:S05]  /*0d20*/  @!P0 BRA `(.L_x_14) ;  /* 0x0000000000308947 */ /* 0x000fea0003800000 */
[----:B--2---:R-:W2:Y:S01]  /*0d30*/  LDG.E.U8 R5, desc[UR10][R6.64+0x1] ;  /* 0x0000010a06057981 */ /* 0x004ea2000c1e1100 */
[----:B------:R-:W-:Y:S01]  /*0d40*/  IADD3 R2, P0, PT, R0, UR8, RZ ;  /* 0x0000000800027c10 */ /* 0x000fe2000ff1e0ff */
[----:B------:R-:W-:-:S04]  /*0d50*/  VIADD R0, R10, 0x2 ;  /* 0x000000020a007836 */ /* 0x000fc80000000000 */
[----:B------:R-:W-:Y:S01]  /*0d60*/  IMAD.X R3, RZ, RZ, UR9, P0 ;  /* 0x00000009ff037e24 */ /* 0x000fe200080e06ff */
[----:B------:R-:W-:-:S04]  /*0d70*/  ISETP.NE.AND P0, PT, R4, 0x2, PT ;  /* 0x000000020400780c */ /* 0x000fc80003f05270 */
[----:B--2---:R3:W-:Y:S09]  /*0d80*/  STG.E.U8 desc[UR10][R2.64], R5 ;  /* 0x0000000502007986 */ /* 0x0047f2000c10110a */
[----:B------:R-:W-:Y:S05]  /*0d90*/  @!P0 BRA `(.L_x_14) ;  /* 0x0000000000148947 */ /* 0x000fea0003800000 */
[----:B------:R-:W2:Y:S01]  /*0da0*/  LDG.E.U8 R7, desc[UR10][R6.64+0x2] ;  /* 0x0000020a06077981 */ /* 0x000ea2000c1e1100 */
[----:B---3--:R-:W-:Y:S02]  /*0db0*/  IADD3 R2, P0, PT, R0, UR8, RZ ;  /* 0x0000000800027c10 */ /* 0x008fe4000ff1e0ff */
[----:B------:R-:W-:-:S03]  /*0dc0*/  IADD3 R0, PT, PT, R10, 0x3, RZ ;  /* 0x000000030a007810 */ /* 0x000fc60007ffe0ff */
[----:B------:R-:W-:-:S05]  /*0dd0*/  IMAD.X R3, RZ, RZ, UR9, P0 ;  /* 0x00000009ff037e24 */ /* 0x000fca00080e06ff */
[----:B--2---:R4:W-:Y:S03]  /*0de0*/  STG.E.U8 desc[UR10][R2.64], R7 ;  /* 0x0000000702007986 */ /* 0x0049e6000c10110a */
.L_x_14:
[----:B------:R-:W-:Y:S05]  /*0df0*/  BRA.U UP0, `(.L_x_19) ;  /* 0xfffffff100a87547 */ /* 0x000fea000b83ffff */
[----:B--2345:R-:W-:Y:S02]  /*0e00*/  IMAD.MOV.U32 R2, RZ, RZ, R0 ;  /* 0x000000ffff027224 */ /* 0x03cfe400078e0000 */
[----:B------:R-:W-:-:S07]  /*0e10*/  IMAD.MOV.U32 R3, RZ, RZ, RZ ;  /* 0x000000ffff037224 */ /* 0x000fce00078e00ff */
.L_x_13:
[----:B------:R-:W2:Y:S02]  /*0e20*/  LDC.64 R4, c[0x0][0x3a0] ;  /* 0x0000e800ff047b82 */ /* 0x000ea40000000a00 */
[----:B--2---:R-:W-:Y:S01]  /*0e30*/  STG.E.64 desc[UR10][R4.64], R2 ;  /* 0x0000000204007986 */ /* 0x004fe2000c101b0a */
[----:B------:R-:W-:Y:S05]  /*0e40*/  EXIT ;  /* 0x000000000000794d */ /* 0x000fea0003800000 */
.L_x_20:
        /* <DEDUP_REMOVED lines=11> */
.L_x_24:


//--------------------- .text._Z18build_huffman_treePiP11HuffmanCode --------------------------
	.section	.text._Z18build_huffman_treePiP11HuffmanCode,"ax",@progbits
	.align	128
        .global         _Z18build_huffman_treePiP11HuffmanCode
        .type           _Z18build_huffman_treePiP11HuffmanCode,@function
        .size           _Z18build_huffman_treePiP11HuffmanCode,(.L_x_25 - _Z18build_huffman_treePiP11HuffmanCode)
        .other          _Z18build_huffman_treePiP11HuffmanCode,@"STO_CUDA_ENTRY STV_DEFAULT"
_Z18build_huffman_treePiP11HuffmanCode:
.text._Z18build_huffman_treePiP11HuffmanCode:
[----:B------:R-:W-:Y:S08]  /*0000*/  LDC R1, c[0x0][0x37c] ;  /* 0x0000df00ff017b82 */ /* 0x000ff00000000800 */
[----:B------:R-:W0:Y:S01]  /*0010*/  LDC.64 R2, c[0x0][0x388] ;  /* 0x0000e200ff027b82 */ /* 0x000e220000000a00 */
[----:B------:R-:W0:Y:S01]  /*0020*/  LDCU.64 UR4, c[0x0][0x358] ;  /* 0x00006b00ff0477ac */ /* 0x000e220008000a00 */
[----:B------:R-:W-:-:S02]  /*0030*/  HFMA2 R10, -RZ, RZ, 0, 1.1920928955078125e-07 ;  /* 0x00000002ff0a7431 */ /* 0x000fc400000001ff */
[----:B------:R-:W-:Y:S02]  /*0040*/  IMAD.MOV.U32 R6, RZ, RZ, 0x1 ;  /* 0x00000001ff067424 */ /* 0x000fe400078e00ff */
[----:B------:R-:W-:Y:S02]  /*0050*/  HFMA2 R18, -RZ, RZ, 0, 2.384185791015625e-07 ;  /* 0x00000004ff127431 */ /* 0x000fe400000001ff */
[----:B------:R-:W-:Y:S01]  /*0060*/  IMAD.MOV.U32 R7, RZ, RZ, 0x0 ;  /* 0x00000000ff077424 */ /* 0x000fe200078e00ff */
[----:B------:R-:W-:Y:S01]  /*0070*/  MOV R14, 0x3 ;  /* 0x00000003000e7802 */ /* 0x000fe20000000f00 */
[----:B------:R-:W-:Y:S01]  /*0080*/  IMAD.MOV.U32 R11, RZ, RZ, 0x0 ;  /* 0x00000000ff0b7424 */ /* 0x000fe200078e00ff */
[----:B------:R-:W1:Y:S01]  /*0090*/  LDC.64 R4, c[0x4][RZ] ;  /* 0x01000000ff047b82 */ /* 0x000e620000000a00 */
[----:B------:R-:W-:Y:S01]  /*00a0*/  IMAD.MOV.U32 R15, RZ, RZ, 0x0 ;  /* 0x00000000ff0f7424 */ /* 0x000fe200078e00ff */
[----:B------:R-:W-:-:S06]  /*00b0*/  MOV R19, 0x0 ;  /* 0x0000000000137802 */ /* 0x000fcc0000000f00 */
[----:B------:R-:W2:Y:S08]  /*00c0*/  LDC.64 R8, c[0x4][0x8] ;  /* 0x01000200ff087b82 */ /* 0x000eb00000000a00 */
[----:B------:R-:W3:Y:S01]  /*00d0*/  LDC.64 R12, c[0x4][0x10] ;  /* 0x01000400ff0c7b82 */ /* 0x000ee20000000a00 */
[----:B0-----:R-:W-:Y:S04]  /*00e0*/  STG.E.64 desc[UR4][R2.64+0x618], R6 ;  /* 0x0006180602007986 */ /* 0x001fe8000c101b04 */
[----:B------:R-:W-:Y:S03]  /*00f0*/  STG.E.64 desc[UR4][R2.64+0x628], R10 ;  /* 0x0006280a02007986 */ /* 0x000fe6000c101b04 */
[----:B------:R-:W0:Y:S01]  /*0100*/  LDC.64 R16, c[0x4][0x18] ;  /* 0x01000600ff107b82 */ /* 0x000e220000000a00 */
[----:B------:R-:W-:Y:S04]  /*0110*/  STG.E.64 desc[UR4][R2.64+0x638], R14 ;  /* 0x0006380e02007986 */ /* 0x000fe8000c101b04 */
[----:B------:R-:W-:Y:S04]  /*0120*/  STG.E.64 desc[UR4][R2.64+0x648], R18 ;  /* 0x0006481202007986 */ /* 0x000fe8000c101b04 */
[----:B-1----:R-:W-:Y:S04]  /*0130*/  STG.E.64 desc[UR4][R2.64+0x610], R4 ;  /* 0x0006100402007986 */ /* 0x002fe8000c101b04 */
[----:B--2---:R-:W-:Y:S04]  /*0140*/  STG.E.64 desc[UR4][R2.64+0x620], R8 ;  /* 0x0006200802007986 */ /* 0x004fe8000c101b04 */
[----:B---3--:R-:W-:Y:S04]  /*0150*/  STG.E.64 desc[UR4][R2.64+0x630], R12 ;  /* 0x0006300c02007986 */ /* 0x008fe8000c101b04 */
[----:B0-----:R-:W-:Y:S01]  /*0160*/  STG.E.64 desc[UR4][R2.64+0x640], R16 ;  /* 0x0006401002007986 */ /* 0x001fe2000c101b04 */
[----:B------:R-:W-:Y:S05]  /*0170*/  EXIT ;  /* 0x000000000000794d */ /* 0x000fea0003800000 */
.L_x_21:
        /* <DEDUP_REMOVED lines=16> */
.L_x_25:


//--------------------- .text._Z16count_charactersPcPim --------------------------
	.section	.text._Z16count_charactersPcPim,"ax",@progbits
	.align	128
        .global         _Z16count_charactersPcPim
        .type           _Z16count_charactersPcPim,@function
        .size           _Z16count_charactersPcPim,(.L_x_26 - _Z16count_charactersPcPim)
        .other          _Z16count_charactersPcPim,@"STO_CUDA_ENTRY STV_DEFAULT"
_Z16count_charactersPcPim:
.text._Z16count_charactersPcPim:
[----:B------:R-:W-:Y:S01]  /*0000*/  LDC R1, c[0x0][0x37c] ;  /* 0x0000df00ff017b82 */ /* 0x000fe20000000800 */
[----:B------:R-:W0:Y:S07]  /*0010*/  S2R R4, SR_TID.X ;  /* 0x0000000000047919 */ /* 0x000e2e0000002100 */
[----:B------:R-:W0:Y:S01]  /*0020*/  S2UR UR4, SR_CTAID.X ;  /* 0x00000000000479c3 */ /* 0x000e220000002500 */
[----:B------:R-:W1:Y:S07]  /*0030*/  LDCU.64 UR6, c[0x0][0x390] ;  /* 0x00007200ff0677ac */ /* 0x000e6e0008000a00 */
[----:B------:R-:W0:Y:S02]  /*0040*/  LDC R3, c[0x0][0x360] ;  /* 0x0000d800ff037b82 */ /* 0x000e240000000800 */
[----:B0-----:R-:W-:-:S05]  /*0050*/  IMAD R4, R3, UR4, R4 ;  /* 0x0000000403047c24 */ /* 0x001fca000f8e0204 */
[----:B-1----:R-:W-:Y:S02]  /*0060*/  ISETP.GE.U32.AND P0, PT, R4, UR6, PT ;  /* 0x0000000604007c0c */ /* 0x002fe4000bf06070 */
[----:B------:R-:W-:-:S04]  /*0070*/  SHF.R.S32.HI R0, RZ, 0x1f, R4 ;  /* 0x0000001fff007819 */ /* 0x000fc80000011404 */
[----:B------:R-:W-:-:S13]  /*0080*/  ISETP.GE.U32.AND.EX P0, PT, R0, UR7, PT, P0 ;  /* 0x0000000700007c0c */ /* 0x000fda000bf06100 */
[----:B------:R-:W-:Y:S05]  /*0090*/  @P0 EXIT ;  /* 0x000000000000094d */ /* 0x000fea0003800000 */
[----:B------:R-:W0:Y:S01]  /*00a0*/  LDCU.64 UR6, c[0x0][0x380] ;  /* 0x00007000ff0677ac */ /* 0x000e220008000a00 */
[----:B------:R-:W1:Y:S01]  /*00b0*/  LDC.64 R2, c[0x0][0x388] ;  /* 0x0000e200ff027b82 */ /* 0x000e620000000a00 */
[----:B------:R-:W2:Y:S01]  /*00c0*/  LDCU.64 UR4, c[0x0][0x358] ;  /* 0x00006b00ff0477ac */ /* 0x000ea20008000a00 */
[----:B0-----:R-:W-:-:S04]  /*00d0*/  IADD3 R4, P0, PT, R4, UR6, RZ ;  /* 0x0000000604047c10 */ /* 0x001fc8000ff1e0ff */
[----:B------:R-:W-:-:S06]  /*00e0*/  IADD3.X R5, PT, PT, R0, UR7, RZ, P0, !PT ;  /* 0x0000000700057c10 */ /* 0x000fcc00087fe4ff */
[----:B--2---:R-:W1:Y:S01]  /*00f0*/  LDG.E.U8 R5, desc[UR4][R4.64] ;  /* 0x0000000404057981 */ /* 0x004e62000c1e1100 */
[----:B------:R-:W-:Y:S02]  /*0100*/  IMAD.MOV.U32 R7, RZ, RZ, 0x1 ;  /* 0x00000001ff077424 */ /* 0x000fe400078e00ff */
[----:B-1----:R-:W-:-:S05]  /*0110*/  IMAD.WIDE.U32 R2, R5, 0x4, R2 ;  /* 0x0000000405027825 */ /* 0x002fca00078e0002 */
[----:B------:R-:W-:Y:S01]  /*0120*/  REDG.E.ADD.STRONG.GPU desc[UR4][R2.64], R7 ;  /* 0x000000070200798e */ /* 0x000fe2000c12e104 */
[----:B------:R-:W-:Y:S05]  /*0130*/  EXIT ;  /* 0x000000000000794d */ /* 0x000fea0003800000 */
.L_x_22:
        /* <DEDUP_REMOVED lines=12> */
.L_x_26:


//--------------------- .nv.global.init           --------------------------
	.section	.nv.global.init,"aw",@progbits
.nv.global.init:
	.type		_ZZ18build_huffman_treePiP11HuffmanCodeE13replacement_a,@object
	.size		_ZZ18build_huffman_treePiP11HuffmanCodeE13replacement_a,(_ZZ18build_huffman_treePiP11HuffmanCodeE13replacement_b - _ZZ18build_huffman_treePiP11HuffmanCodeE13replacement_a)
_ZZ18build_huffman_treePiP11HuffmanCodeE13replacement_a:
        /*0000*/ 	.byte	0x01
	.type		_ZZ18build_huffman_treePiP11HuffmanCodeE13replacement_b,@object
	.size		_ZZ18build_huffman_treePiP11HuffmanCodeE13replacement_b,(_ZZ18build_huffman_treePiP11HuffmanCodeE13replacement_c - _ZZ18build_huffman_treePiP11HuffmanCodeE13replacement_b)
_ZZ18build_huffman_treePiP11HuffmanCodeE13replacement_b:
        /*0001*/ 	.byte	0x00, 0x01
	.type		_ZZ18build_huffman_treePiP11HuffmanCodeE13replacement_c,@object
	.size		_ZZ18build_huffman_treePiP11HuffmanCodeE13replacement_c,(_ZZ18build_huffman_treePiP11HuffmanCodeE13replacement_d - _ZZ18build_huffman_treePiP11HuffmanCodeE13replacement_c)
_ZZ18build_huffman_treePiP11HuffmanCodeE13replacement_c:
        /*0003*/ 	.byte	0x00, 0x00, 0x01
	.type		_ZZ18build_huffman_treePiP11HuffmanCodeE13replacement_d,@object
	.size		_ZZ18build_huffman_treePiP11HuffmanCodeE13replacement_d,(.L_3 - _ZZ18build_huffman_treePiP11HuffmanCodeE13replacement_d)
_ZZ18build_huffman_treePiP11HuffmanCodeE13replacement_d:
        /*0006*/ 	.byte	0x00, 0x00, 0x00, 0x01
.L_3:


//--------------------- .nv.shared.reserved.0     --------------------------
	.section	.nv.shared.reserved.0,"aw",@nobits
	.weak		__nv_reservedSMEM_offset_0_alias
	.size		__nv_reservedSMEM_offset_0_alias, 0, 64
	.other		__nv_reservedSMEM_offset_0_alias,@"STO_CUDA_RESERVED_SHARED STV_DEFAULT"
__nv_reservedSMEM_offset_0_alias:
	.zero		0
	.zero		64


//--------------------- .nv.constant0._Z12encrypt_dataPbPcm --------------------------
	.section	.nv.constant0._Z12encrypt_dataPbPcm,"a",@progbits
	.sectionflags	@""
	.align	4
.nv.constant0._Z12encrypt_dataPbPcm:
	.zero		920


//--------------------- .nv.constant0._Z13compress_dataPcPbP11HuffmanCodemPm --------------------------
	.section	.nv.constant0._Z13compress_dataPcPbP11HuffmanCodemPm,"a",@progbits
	.sectionflags	@""
	.align	4
.nv.constant0._Z13compress_dataPcPbP11HuffmanCodemPm:
	.zero		936


//--------------------- .nv.constant0._Z18build_huffman_treePiP11HuffmanCode --------------------------
	.section	.nv.constant0._Z18build_huffman_treePiP11HuffmanCode,"a",@progbits
	.sectionflags	@""
	.align	4
.nv.constant0._Z18build_huffman_treePiP11HuffmanCode:
	.zero		912


//--------------------- .nv.constant0._Z16count_charactersPcPim --------------------------
	.section	.nv.constant0._Z16count_charactersPcPim,"a",@progbits
	.sectionflags	@""
	.align	4
.nv.constant0._Z16count_charactersPcPim:
	.zero		920


//--------------------- SYMBOLS --------------------------

	.type		.nv.reservedSmem.offset0,@object
	.size		.nv.reservedSmem.offset0,0x4
